//
// Generated by NVIDIA NVVM Compiler
//
// Compiler Build ID: CL-36424714
// Cuda compilation tools, release 13.0, V13.0.88
// Based on NVVM 20.0.0
//

.version 9.0
.target sm_100
.address_size 64

	// .globl	_Z11filterDepthPfiif

.visible .entry _Z11filterDepthPfiif(
	.param .u64 .ptr .align 1 _Z11filterDepthPfiif_param_0,
	.param .u32 _Z11filterDepthPfiif_param_1,
	.param .u32 _Z11filterDepthPfiif_param_2,
	.param .f32 _Z11filterDepthPfiif_param_3
)
{
	.reg .pred 	%p<5>;
	.reg .b32 	%r<15>;
	.reg .b32 	%f<3>;
	.reg .b64 	%rd<5>;

	ld.param.u64 	%rd2, [_Z11filterDepthPfiif_param_0];
	ld.param.u32 	%r2, [_Z11filterDepthPfiif_param_1];
	ld.param.u32 	%r3, [_Z11filterDepthPfiif_param_2];
	ld.param.f32 	%f1, [_Z11filterDepthPfiif_param_3];
	mov.u32 	%r5, %ctaid.x;
	mov.u32 	%r6, %ntid.x;
	mov.u32 	%r7, %tid.x;
	mad.lo.s32 	%r8, %r5, %r6, %r7;
	mov.u32 	%r9, %ctaid.y;
	mov.u32 	%r10, %ntid.y;
	mov.u32 	%r11, %tid.y;
	mad.lo.s32 	%r12, %r9, %r10, %r11;
	mad.lo.s32 	%r1, %r2, %r12, %r8;
	setp.ge.s32 	%p1, %r8, %r2;
	setp.ge.s32 	%p2, %r12, %r3;
	or.pred  	%p3, %p1, %p2;
	@%p3 bra 	$L__BB0_3;
	cvta.to.global.u64 	%rd3, %rd2;
	mul.wide.s32 	%rd4, %r1, 4;
	add.s64 	%rd1, %rd3, %rd4;
	ld.global.f32 	%f2, [%rd1];
	setp.leu.f32 	%p4, %f2, %f1;
	@%p4 bra 	$L__BB0_3;
	mov.b32 	%r14, 2143289344;
	st.global.u32 	[%rd1], %r14;
$L__BB0_3:
	ret;

}
	// .globl	_Z11smoothDepthPfS_ii
.visible .entry _Z11smoothDepthPfS_ii(
	.param .u64 .ptr .align 1 _Z11smoothDepthPfS_ii_param_0,
	.param .u64 .ptr .align 1 _Z11smoothDepthPfS_ii_param_1,
	.param .u32 _Z11smoothDepthPfS_ii_param_2,
	.param .u32 _Z11smoothDepthPfS_ii_param_3
)
{
	.reg .pred 	%p<31>;
	.reg .b32 	%r<50>;
	.reg .b32 	%f<40>;
	.reg .b64 	%rd<26>;

	ld.param.u64 	%rd7, [_Z11smoothDepthPfS_ii_param_0];
	ld.param.u64 	%rd6, [_Z11smoothDepthPfS_ii_param_1];
	ld.param.u32 	%r24, [_Z11smoothDepthPfS_ii_param_2];
	ld.param.u32 	%r26, [_Z11smoothDepthPfS_ii_param_3];
	cvta.to.global.u64 	%rd1, %rd7;
	mov.u32 	%r27, %ctaid.x;
	mov.u32 	%r28, %ntid.x;
	mov.u32 	%r29, %tid.x;
	mad.lo.s32 	%r1, %r27, %r28, %r29;
	mov.u32 	%r30, %ctaid.y;
	mov.u32 	%r31, %ntid.y;
	mov.u32 	%r32, %tid.y;
	mad.lo.s32 	%r33, %r30, %r31, %r32;
	mul.lo.s32 	%r3, %r24, %r33;
	add.s32 	%r4, %r3, %r1;
	setp.ge.s32 	%p3, %r1, %r24;
	setp.ge.s32 	%p4, %r33, %r26;
	or.pred  	%p5, %p3, %p4;
	@%p5 bra 	$L__BB1_20;
	setp.eq.s32 	%p6, %r33, 0;
	sub.s32 	%r5, %r3, %r24;
	setp.lt.s32 	%p7, %r1, 1;
	cvt.s64.s32 	%rd8, %r5;
	cvt.s64.s32 	%rd2, %r1;
	add.s64 	%rd9, %rd2, %rd8;
	shl.b64 	%rd10, %rd9, 2;
	add.s64 	%rd3, %rd1, %rd10;
	mov.b32 	%r42, 0;
	mov.f32 	%f32, 0f00000000;
	or.pred  	%p8, %p7, %p6;
	@%p8 bra 	$L__BB1_3;
	ld.global.f32 	%f20, [%rd3+-4];
	add.f32 	%f32, %f20, 0f00000000;
	mov.b32 	%r42, 1;
$L__BB1_3:
	setp.eq.s32 	%p9, %r33, 0;
	setp.lt.s32 	%p10, %r1, 0;
	or.pred  	%p11, %p10, %p9;
	@%p11 bra 	$L__BB1_5;
	add.s32 	%r36, %r1, %r5;
	mul.wide.s32 	%rd11, %r36, 4;
	add.s64 	%rd12, %rd1, %rd11;
	ld.global.f32 	%f21, [%rd12];
	add.f32 	%f32, %f32, %f21;
	add.s32 	%r42, %r42, 1;
$L__BB1_5:
	setp.eq.s32 	%p12, %r33, 0;
	add.s32 	%r37, %r1, 1;
	setp.gt.s32 	%p13, %r1, -2;
	setp.lt.s32 	%p14, %r37, %r24;
	and.pred  	%p1, %p13, %p14;
	not.pred 	%p15, %p1;
	or.pred  	%p16, %p15, %p12;
	@%p16 bra 	$L__BB1_7;
	ld.global.f32 	%f22, [%rd3+4];
	add.f32 	%f32, %f32, %f22;
	add.s32 	%r42, %r42, 1;
$L__BB1_7:
	setp.gt.s32 	%p17, %r1, 0;
	setp.le.s32 	%p18, %r1, %r24;
	and.pred  	%p2, %p17, %p18;
	cvt.s64.s32 	%rd13, %r3;
	add.s64 	%rd14, %rd2, %rd13;
	shl.b64 	%rd15, %rd14, 2;
	add.s64 	%rd4, %rd1, %rd15;
	not.pred 	%p19, %p2;
	@%p19 bra 	$L__BB1_9;
	ld.global.f32 	%f23, [%rd4+-4];
	add.f32 	%f32, %f32, %f23;
	add.s32 	%r42, %r42, 1;
$L__BB1_9:
	setp.lt.s32 	%p20, %r1, 0;
	@%p20 bra 	$L__BB1_11;
	mul.wide.s32 	%rd16, %r4, 4;
	add.s64 	%rd17, %rd1, %rd16;
	ld.global.f32 	%f24, [%rd17];
	add.f32 	%f32, %f32, %f24;
	add.s32 	%r42, %r42, 1;
$L__BB1_11:
	@%p15 bra 	$L__BB1_13;
	ld.global.f32 	%f25, [%rd4+4];
	add.f32 	%f32, %f32, %f25;
	add.s32 	%r42, %r42, 1;
$L__BB1_13:
	add.s32 	%r17, %r33, 1;
	setp.ge.u32 	%p22, %r17, %r26;
	shl.b32 	%r38, %r24, 1;
	add.s32 	%r39, %r5, %r38;
	cvt.s64.s32 	%rd18, %r39;
	add.s64 	%rd19, %rd2, %rd18;
	shl.b64 	%rd20, %rd19, 2;
	add.s64 	%rd5, %rd1, %rd20;
	or.pred  	%p24, %p19, %p22;
	@%p24 bra 	$L__BB1_15;
	ld.global.f32 	%f26, [%rd5+-4];
	add.f32 	%f32, %f32, %f26;
	add.s32 	%r42, %r42, 1;
$L__BB1_15:
	setp.ge.u32 	%p25, %r17, %r26;
	setp.lt.s32 	%p26, %r1, 0;
	or.pred  	%p27, %p26, %p25;
	@%p27 bra 	$L__BB1_17;
	add.s32 	%r40, %r4, %r24;
	mul.wide.s32 	%rd21, %r40, 4;
	add.s64 	%rd22, %rd1, %rd21;
	ld.global.f32 	%f27, [%rd22];
	add.f32 	%f32, %f32, %f27;
	add.s32 	%r42, %r42, 1;
$L__BB1_17:
	setp.ge.u32 	%p28, %r17, %r26;
	or.pred  	%p30, %p15, %p28;
	@%p30 bra 	$L__BB1_19;
	ld.global.f32 	%f28, [%rd5+4];
	add.f32 	%f32, %f32, %f28;
	add.s32 	%r42, %r42, 1;
$L__BB1_19:
	cvt.rn.f32.u32 	%f29, %r42;
	div.rn.f32 	%f30, %f32, %f29;
	cvta.to.global.u64 	%rd23, %rd6;
	mul.wide.s32 	%rd24, %r4, 4;
	add.s64 	%rd25, %rd23, %rd24;
	st.global.f32 	[%rd25], %f30;
$L__BB1_20:
	ret;

}
	// .globl	_Z19voxelGridDownsampleP8PointXYZS0_ifPii
.visible .entry _Z19voxelGridDownsampleP8PointXYZS0_ifPii(
	.param .u64 .ptr .align 1 _Z19voxelGridDownsampleP8PointXYZS0_ifPii_param_0,
	.param .u64 .ptr .align 1 _Z19voxelGridDownsampleP8PointXYZS0_ifPii_param_1,
	.param .u32 _Z19voxelGridDownsampleP8PointXYZS0_ifPii_param_2,
	.param .f32 _Z19voxelGridDownsampleP8PointXYZS0_ifPii_param_3,
	.param .u64 .ptr .align 1 _Z19voxelGridDownsampleP8PointXYZS0_ifPii_param_4,
	.param .u32 _Z19voxelGridDownsampleP8PointXYZS0_ifPii_param_5
)
{
	.reg .pred 	%p<3>;
	.reg .b32 	%r<14>;
	.reg .b32 	%f<14>;
	.reg .b64 	%rd<13>;

	ld.param.u64 	%rd2, [_Z19voxelGridDownsampleP8PointXYZS0_ifPii_param_0];
	ld.param.u64 	%rd3, [_Z19voxelGridDownsampleP8PointXYZS0_ifPii_param_1];
	ld.param.u32 	%r4, [_Z19voxelGridDownsampleP8PointXYZS0_ifPii_param_2];
	ld.param.f32 	%f1, [_Z19voxelGridDownsampleP8PointXYZS0_ifPii_param_3];
	ld.param.u64 	%rd4, [_Z19voxelGridDownsampleP8PointXYZS0_ifPii_param_4];
	ld.param.u32 	%r3, [_Z19voxelGridDownsampleP8PointXYZS0_ifPii_param_5];
	mov.u32 	%r5, %tid.x;
	mov.u32 	%r6, %ctaid.x;
	mov.u32 	%r7, %ntid.x;
	mad.lo.s32 	%r1, %r6, %r7, %r5;
	setp.ge.s32 	%p1, %r1, %r4;
	@%p1 bra 	$L__BB2_3;
	cvta.to.global.u64 	%rd5, %rd2;
	cvta.to.global.u64 	%rd6, %rd4;
	mul.wide.s32 	%rd7, %r1, 12;
	add.s64 	%rd1, %rd5, %rd7;
	ld.global.f32 	%f2, [%rd1];
	div.rn.f32 	%f3, %f2, %f1;
	cvt.rmi.f32.f32 	%f4, %f3;
	cvt.rzi.s32.f32 	%r8, %f4;
	ld.global.f32 	%f5, [%rd1+4];
	div.rn.f32 	%f6, %f5, %f1;
	cvt.rmi.f32.f32 	%f7, %f6;
	cvt.rzi.s32.f32 	%r9, %f7;
	ld.global.f32 	%f8, [%rd1+8];
	div.rn.f32 	%f9, %f8, %f1;
	cvt.rmi.f32.f32 	%f10, %f9;
	cvt.rzi.s32.f32 	%r10, %f10;
	mad.lo.s32 	%r11, %r10, %r3, %r9;
	mad.lo.s32 	%r2, %r11, %r3, %r8;
	mul.wide.s32 	%rd8, %r2, 4;
	add.s64 	%rd9, %rd6, %rd8;
	atom.global.min.s32 	%r12, [%rd9], %r1;
	bar.sync 	0;
	ld.global.u32 	%r13, [%rd9];
	setp.ne.s32 	%p2, %r1, %r13;
	@%p2 bra 	$L__BB2_3;
	cvta.to.global.u64 	%rd10, %rd3;
	mul.wide.s32 	%rd11, %r2, 12;
	add.s64 	%rd12, %rd10, %rd11;
	ld.global.f32 	%f11, [%rd1];
	ld.global.f32 	%f12, [%rd1+4];
	ld.global.f32 	%f13, [%rd1+8];
	st.global.f32 	[%rd12], %f11;
	st.global.f32 	[%rd12+4], %f12;
	st.global.f32 	[%rd12+8], %f13;
$L__BB2_3:
	ret;

}


// ===== COMPILED SASS (sm_100) =====

	.target	sm_100

	.elftype	@"ET_EXEC"


//--------------------- .note.nv.tkinfo           --------------------------
	.section	.note.nv.tkinfo,"",@"SHT_NOTE"
	.sectionflags	@"SHF_NOTE_NV_TKINFO"
	.tkinfo
        /*0018*/ 	.word	0x00000002
        /*0030*/ 	.string	""
        /*0030*/ 	.string	"ptxas"
        /*0030*/ 	.string	"Cuda compilation tools, release 13.0, V13.0.88"
        /*0030*/ 	.string	"Build cuda_13.0.r13.0/compiler.36424714_0"
        /*0030*/ 	.string	"-arch sm_100 -m 64 "



//--------------------- .note.nv.cuinfo           --------------------------
	.section	.note.nv.cuinfo,"",@"SHT_NOTE"
	.sectionflags	@"SHF_NOTE_NV_CUINFO"
        /*0018*/ 	.short	0x0002
        /*001a*/ 	.short	0x0064
        /*001c*/ 	.short	0x0082
	.zero		2


//--------------------- .nv.info                  --------------------------
	.section	.nv.info,"",@"SHT_CUDA_INFO"
	.align	4


	//----- nvinfo : EIATTR_REGCOUNT
	.align		4
        /*0000*/ 	.byte	0x04, 0x2f
        /*0002*/ 	.short	(.L_1 - .L_0)
	.align		4
.L_0:
        /*0004*/ 	.word	index@(_Z11filterDepthPfiif)
        /*0008*/ 	.word	0x00000008


	//----- nvinfo : EIATTR_FRAME_SIZE
	.align		4
.L_1:
        /*000c*/ 	.byte	0x04, 0x11
        /*000e*/ 	.short	(.L_3 - .L_2)
	.align		4
.L_2:
        /*0010*/ 	.word	index@(_Z11filterDepthPfiif)
        /*0014*/ 	.word	0x00000000


	//----- nvinfo : EIATTR_REGCOUNT
	.align		4
.L_3:
        /*0018*/ 	.byte	0x04, 0x2f
        /*001a*/ 	.short	(.L_5 - .L_4)
	.align		4
.L_4:
        /*001c*/ 	.word	index@(_Z11smoothDepthPfS_ii)
        /*0020*/ 	.word	0x00000017


	//----- nvinfo : EIATTR_FRAME_SIZE
	.align		4
.L_5:
        /*0024*/ 	.byte	0x04, 0x11
        /*0026*/ 	.short	(.L_7 - .L_6)
	.align		4
.L_6:
        /*0028*/ 	.word	index@($__internal_1_$__cuda_sm3x_div_rn_noftz_f32_slowpath)
        /*002c*/ 	.word	0x00000000


	//----- nvinfo : EIATTR_FRAME_SIZE
	.align		4
.L_7:
        /*0030*/ 	.byte	0x04, 0x11
        /*0032*/ 	.short	(.L_9 - .L_8)
	.align		4
.L_8:
        /*0034*/ 	.word	index@(_Z11smoothDepthPfS_ii)
        /*0038*/ 	.word	0x00000000


	//----- nvinfo : EIATTR_REGCOUNT
	.align		4
.L_9:
        /*003c*/ 	.byte	0x04, 0x2f
        /*003e*/ 	.short	(.L_11 - .L_10)
	.align		4
.L_10:
        /*0040*/ 	.word	index@(_Z19voxelGridDownsampleP8PointXYZS0_ifPii)
        /*0044*/ 	.word	0x00000013


	//----- nvinfo : EIATTR_FRAME_SIZE
	.align		4
.L_11:
        /*0048*/ 	.byte	0x04, 0x11
        /*004a*/ 	.short	(.L_13 - .L_12)
	.align		4
.L_12:
        /*004c*/ 	.word	index@($__internal_0_$__cuda_sm3x_div_rn_noftz_f32_slowpath)
        /*0050*/ 	.word	0x00000000


	//----- nvinfo : EIATTR_FRAME_SIZE
	.align		4
.L_13:
        /*0054*/ 	.byte	0x04, 0x11
        /*0056*/ 	.short	(.L_15 - .L_14)
	.align		4
.L_14:
        /*0058*/ 	.word	index@(_Z19voxelGridDownsampleP8PointXYZS0_ifPii)
        /*005c*/ 	.word	0x00000000


	//----- nvinfo : EIATTR_MIN_STACK_SIZE
	.align		4
.L_15:
        /*0060*/ 	.byte	0x04, 0x12
        /*0062*/ 	.short	(.L_17 - .L_16)
	.align		4
.L_16:
        /*0064*/ 	.word	index@(_Z19voxelGridDownsampleP8PointXYZS0_ifPii)
        /*0068*/ 	.word	0x00000000


	//----- nvinfo : EIATTR_MIN_STACK_SIZE
	.align		4
.L_17:
        /*006c*/ 	.byte	0x04, 0x12
        /*006e*/ 	.short	(.L_19 - .L_18)
	.align		4
.L_18:
        /*0070*/ 	.word	index@(_Z11smoothDepthPfS_ii)
        /*0074*/ 	.word	0x00000000


	//----- nvinfo : EIATTR_MIN_STACK_SIZE
	.align		4
.L_19:
        /*0078*/ 	.byte	0x04, 0x12
        /*007a*/ 	.short	(.L_21 - .L_20)
	.align		4
.L_20:
        /*007c*/ 	.word	index@(_Z11filterDepthPfiif)
        /*0080*/ 	.word	0x00000000
.L_21:


//--------------------- .nv.compat                --------------------------
	.section	.nv.compat,"",@"SHT_CUDA_COMPAT_INFO"
	.align	4
        /*0000*/ 	.byte	0x02, 0x09, 0x00, 0x00, 0x02, 0x02, 0x01, 0x00, 0x02, 0x05, 0x05, 0x00, 0x03, 0x07, 0x01, 0x01
        /*0010*/ 	.byte	0x02, 0x03, 0x00, 0x00, 0x02, 0x06, 0x01, 0x00, 0x04, 0x0b, 0x08, 0x00, 0x01, 0x00, 0x00, 0x00
        /*0020*/ 	.byte	0x00, 0x00, 0x00, 0x00


//--------------------- .nv.info._Z19voxelGridDownsampleP8PointXYZS0_ifPii --------------------------
	.section	.nv.info._Z19voxelGridDownsampleP8PointXYZS0_ifPii,"",@"SHT_CUDA_INFO"
	.sectionflags	@""
	.align	4


	//----- nvinfo : EIATTR_CUDA_API_VERSION
	.align		4
        /*0000*/ 	.byte	0x04, 0x37
        /*0002*/ 	.short	(.L_23 - .L_22)
.L_22:
        /*0004*/ 	.word	0x00000082


	//----- nvinfo : EIATTR_KPARAM_INFO
	.align		4
.L_23:
        /*0008*/ 	.byte	0x04, 0x17
        /*000a*/ 	.short	(.L_25 - .L_24)
.L_24:
        /*000c*/ 	.word	0x00000000
        /*0010*/ 	.short	0x0005
        /*0012*/ 	.short	0x0020
        /*0014*/ 	.byte	0x00, 0xf0, 0x11, 0x00


	//----- nvinfo : EIATTR_KPARAM_INFO
	.align		4
.L_25:
        /*0018*/ 	.byte	0x04, 0x17
        /*001a*/ 	.short	(.L_27 - .L_26)
.L_26:
        /*001c*/ 	.word	0x00000000
        /*0020*/ 	.short	0x0004
        /*0022*/ 	.short	0x0018
        /*0024*/ 	.byte	0x00, 0xf5, 0x21, 0x00


	//----- nvinfo : EIATTR_KPARAM_INFO
	.align		4
.L_27:
        /*0028*/ 	.byte	0x04, 0x17
        /*002a*/ 	.short	(.L_29 - .L_28)
.L_28:
        /*002c*/ 	.word	0x00000000
        /*0030*/ 	.short	0x0003
        /*0032*/ 	.short	0x0014
        /*0034*/ 	.byte	0x00, 0xf0, 0x11, 0x00


	//----- nvinfo : EIATTR_KPARAM_INFO
	.align		4
.L_29:
        /*0038*/ 	.byte	0x04, 0x17
        /*003a*/ 	.short	(.L_31 - .L_30)
.L_30:
        /*003c*/ 	.word	0x00000000
        /*0040*/ 	.short	0x0002
        /*0042*/ 	.short	0x0010
        /*0044*/ 	.byte	0x00, 0xf0, 0x11, 0x00


	//----- nvinfo : EIATTR_KPARAM_INFO
	.align		4
.L_31:
        /*0048*/ 	.byte	0x04, 0x17
        /*004a*/ 	.short	(.L_33 - .L_32)
.L_32:
        /*004c*/ 	.word	0x00000000
        /*0050*/ 	.short	0x0001
        /*0052*/ 	.short	0x0008
        /*0054*/ 	.byte	0x00, 0xf5, 0x21, 0x00


	//----- nvinfo : EIATTR_KPARAM_INFO
	.align		4
.L_33:
        /*0058*/ 	.byte	0x04, 0x17
        /*005a*/ 	.short	(.L_35 - .L_34)
.L_34:
        /*005c*/ 	.word	0x00000000
        /*0060*/ 	.short	0x0000
        /*0062*/ 	.short	0x0000
        /*0064*/ 	.byte	0x00, 0xf5, 0x21, 0x00


	//----- nvinfo : EIATTR_SPARSE_MMA_MASK
	.align		4
.L_35:
        /*0068*/ 	.byte	0x03, 0x50
        /*006a*/ 	.short	0x0000


	//----- nvinfo : EIATTR_MAXREG_COUNT
	.align		4
        /*006c*/ 	.byte	0x03, 0x1b
        /*006e*/ 	.short	0x00ff


	//----- nvinfo : EIATTR_NUM_BARRIERS
	.align		4
        /*0070*/ 	.byte	0x02, 0x4c
        /*0072*/ 	.byte	0x01
	.zero		1


	//----- nvinfo : EIATTR_MERCURY_ISA_VERSION
	.align		4
        /*0074*/ 	.byte	0x03, 0x5f
        /*0076*/ 	.short	0x0101


	//----- nvinfo : EIATTR_VRC_CTA_INIT_COUNT
	.align		4
        /*0078*/ 	.byte	0x02, 0x4a
	.zero		1
	.zero		1


	//----- nvinfo : EIATTR_EXIT_INSTR_OFFSETS
	.align		4
        /*007c*/ 	.byte	0x04, 0x1c
        /*007e*/ 	.short	(.L_37 - .L_36)


	//   ....[0]....
.L_36:
        /*0080*/ 	.word	0x00000070


	//   ....[1]....
        /*0084*/ 	.word	0x00000460


	//   ....[2]....
        /*0088*/ 	.word	0x000004f0


	//----- nvinfo : EIATTR_CRS_STACK_SIZE
	.align		4
.L_37:
        /*008c*/ 	.byte	0x04, 0x1e
        /*008e*/ 	.short	(.L_39 - .L_38)
.L_38:
        /*0090*/ 	.word	0x00000000


	//----- nvinfo : EIATTR_CBANK_PARAM_SIZE
	.align		4
.L_39:
        /*0094*/ 	.byte	0x03, 0x19
        /*0096*/ 	.short	0x0024


	//----- nvinfo : EIATTR_PARAM_CBANK
	.align		4
        /*0098*/ 	.byte	0x04, 0x0a
        /*009a*/ 	.short	(.L_41 - .L_40)
	.align		4
.L_40:
        /*009c*/ 	.word	index@(.nv.constant0._Z19voxelGridDownsampleP8PointXYZS0_ifPii)
        /*00a0*/ 	.short	0x0380
        /*00a2*/ 	.short	0x0024


	//----- nvinfo : EIATTR_SW_WAR
	.align		4
.L_41:
        /*00a4*/ 	.byte	0x04, 0x36
        /*00a6*/ 	.short	(.L_43 - .L_42)
.L_42:
        /*00a8*/ 	.word	0x00000008
.L_43:


//--------------------- .nv.info._Z11smoothDepthPfS_ii --------------------------
	.section	.nv.info._Z11smoothDepthPfS_ii,"",@"SHT_CUDA_INFO"
	.sectionflags	@""
	.align	4


	//----- nvinfo : EIATTR_CUDA_API_VERSION
	.align		4
        /*0000*/ 	.byte	0x04, 0x37
        /*0002*/ 	.short	(.L_45 - .L_44)
.L_44:
        /*0004*/ 	.word	0x00000082


	//----- nvinfo : EIATTR_KPARAM_INFO
	.align		4
.L_45:
        /*0008*/ 	.byte	0x04, 0x17
        /*000a*/ 	.short	(.L_47 - .L_46)
.L_46:
        /*000c*/ 	.word	0x00000000
        /*0010*/ 	.short	0x0003
        /*0012*/ 	.short	0x0014
        /*0014*/ 	.byte	0x00, 0xf0, 0x11, 0x00


	//----- nvinfo : EIATTR_KPARAM_INFO
	.align		4
.L_47:
        /*0018*/ 	.byte	0x04, 0x17
        /*001a*/ 	.short	(.L_49 - .L_48)
.L_48:
        /*001c*/ 	.word	0x00000000
        /*0020*/ 	.short	0x0002
        /*0022*/ 	.short	0x0010
        /*0024*/ 	.byte	0x00, 0xf0, 0x11, 0x00


	//----- nvinfo : EIATTR_KPARAM_INFO
	.align		4
.L_49:
        /*0028*/ 	.byte	0x04, 0x17
        /*002a*/ 	.short	(.L_51 - .L_50)
.L_50:
        /*002c*/ 	.word	0x00000000
        /*0030*/ 	.short	0x0001
        /*0032*/ 	.short	0x0008
        /*0034*/ 	.byte	0x00, 0xf5, 0x21, 0x00


	//----- nvinfo : EIATTR_KPARAM_INFO
	.align		4
.L_51:
        /*0038*/ 	.byte	0x04, 0x17
        /*003a*/ 	.short	(.L_53 - .L_52)
.L_52:
        /*003c*/ 	.word	0x00000000
        /*0040*/ 	.short	0x0000
        /*0042*/ 	.short	0x0000
        /*0044*/ 	.byte	0x00, 0xf5, 0x21, 0x00


	//----- nvinfo : EIATTR_SPARSE_MMA_MASK
	.align		4
.L_53:
        /*0048*/ 	.byte	0x03, 0x50
        /*004a*/ 	.short	0x0000


	//----- nvinfo : EIATTR_MAXREG_COUNT
	.align		4
        /*004c*/ 	.byte	0x03, 0x1b
        /*004e*/ 	.short	0x00ff


	//----- nvinfo : EIATTR_MERCURY_ISA_VERSION
	.align		4
        /*0050*/ 	.byte	0x03, 0x5f
        /*0052*/ 	.short	0x0101


	//----- nvinfo : EIATTR_VRC_CTA_INIT_COUNT
	.align		4
        /*0054*/ 	.byte	0x02, 0x4a
	.zero		1
	.zero		1


	//----- nvinfo : EIATTR_EXIT_INSTR_OFFSETS
	.align		4
        /*0058*/ 	.byte	0x04, 0x1c
        /*005a*/ 	.short	(.L_55 - .L_54)


	//   ....[0]....
.L_54:
        /*005c*/ 	.word	0x000000c0


	//   ....[1]....
        /*0060*/ 	.word	0x00000660


	//----- nvinfo : EIATTR_CRS_STACK_SIZE
	.align		4
.L_55:
        /*0064*/ 	.byte	0x04, 0x1e
        /*0066*/ 	.short	(.L_57 - .L_56)
.L_56:
        /*0068*/ 	.word	0x00000000


	//----- nvinfo : EIATTR_CBANK_PARAM_SIZE
	.align		4
.L_57:
        /*006c*/ 	.byte	0x03, 0x19
        /*006e*/ 	.short	0x0018


	//----- nvinfo : EIATTR_PARAM_CBANK
	.align		4
        /*0070*/ 	.byte	0x04, 0x0a
        /*0072*/ 	.short	(.L_59 - .L_58)
	.align		4
.L_58:
        /*0074*/ 	.word	index@(.nv.constant0._Z11smoothDepthPfS_ii)
        /*0078*/ 	.short	0x0380
        /*007a*/ 	.short	0x0018


	//----- nvinfo : EIATTR_SW_WAR
	.align		4
.L_59:
        /*007c*/ 	.byte	0x04, 0x36
        /*007e*/ 	.short	(.L_61 - .L_60)
.L_60:
        /*0080*/ 	.word	0x00000008
.L_61:


//--------------------- .nv.info._Z11filterDepthPfiif --------------------------
	.section	.nv.info._Z11filterDepthPfiif,"",@"SHT_CUDA_INFO"
	.sectionflags	@""
	.align	4


	//----- nvinfo : EIATTR_CUDA_API_VERSION
	.align		4
        /*0000*/ 	.byte	0x04, 0x37
        /*0002*/ 	.short	(.L_63 - .L_62)
.L_62:
        /*0004*/ 	.word	0x00000082


	//----- nvinfo : EIATTR_KPARAM_INFO
	.align		4
.L_63:
        /*0008*/ 	.byte	0x04, 0x17
        /*000a*/ 	.short	(.L_65 - .L_64)
.L_64:
        /*000c*/ 	.word	0x00000000
        /*0010*/ 	.short	0x0003
        /*0012*/ 	.short	0x0010
        /*0014*/ 	.byte	0x00, 0xf0, 0x11, 0x00


	//----- nvinfo : EIATTR_KPARAM_INFO
	.align		4
.L_65:
        /*0018*/ 	.byte	0x04, 0x17
        /*001a*/ 	.short	(.L_67 - .L_66)
.L_66:
        /*001c*/ 	.word	0x00000000
        /*0020*/ 	.short	0x0002
        /*0022*/ 	.short	0x000c
        /*0024*/ 	.byte	0x00, 0xf0, 0x11, 0x00


	//----- nvinfo : EIATTR_KPARAM_INFO
	.align		4
.L_67:
        /*0028*/ 	.byte	0x04, 0x17
        /*002a*/ 	.short	(.L_69 - .L_68)
.L_68:
        /*002c*/ 	.word	0x00000000
        /*0030*/ 	.short	0x0001
        /*0032*/ 	.short	0x0008
        /*0034*/ 	.byte	0x00, 0xf0, 0x11, 0x00


	//----- nvinfo : EIATTR_KPARAM_INFO
	.align		4
.L_69:
        /*0038*/ 	.byte	0x04, 0x17
        /*003a*/ 	.short	(.L_71 - .L_70)
.L_70:
        /*003c*/ 	.word	0x00000000
        /*0040*/ 	.short	0x0000
        /*0042*/ 	.short	0x0000
        /*0044*/ 	.byte	0x00, 0xf5, 0x21, 0x00


	//----- nvinfo : EIATTR_SPARSE_MMA_MASK
	.align		4
.L_71:
        /*0048*/ 	.byte	0x03, 0x50
        /*004a*/ 	.short	0x0000


	//----- nvinfo : EIATTR_MAXREG_COUNT
	.align		4
        /*004c*/ 	.byte	0x03, 0x1b
        /*004e*/ 	.short	0x00ff


	//----- nvinfo : EIATTR_MERCURY_ISA_VERSION
	.align		4
        /*0050*/ 	.byte	0x03, 0x5f
        /*0052*/ 	.short	0x0101


	//----- nvinfo : EIATTR_VRC_CTA_INIT_COUNT
	.align		4
        /*0054*/ 	.byte	0x02, 0x4a
	.zero		1
	.zero		1


	//----- nvinfo : EIATTR_EXIT_INSTR_OFFSETS
	.align		4
        /*0058*/ 	.byte	0x04, 0x1c
        /*005a*/ 	.short	(.L_73 - .L_72)


	//   ....[0]....
.L_72:
        /*005c*/ 	.word	0x000000d0


	//   ....[1]....
        /*0060*/ 	.word	0x00000140


	//   ....[2]....
        /*0064*/ 	.word	0x00000170


	//----- nvinfo : EIATTR_CBANK_PARAM_SIZE
	.align		4
.L_73:
        /*0068*/ 	.byte	0x03, 0x19
        /*006a*/ 	.short	0x0014


	//----- nvinfo : EIATTR_PARAM_CBANK
	.align		4
        /*006c*/ 	.byte	0x04, 0x0a
        /*006e*/ 	.short	(.L_75 - .L_74)
	.align		4
.L_74:
        /*0070*/ 	.word	index@(.nv.constant0._Z11filterDepthPfiif)
        /*0074*/ 	.short	0x0380
        /*0076*/ 	.short	0x0014


	//----- nvinfo : EIATTR_SW_WAR
	.align		4
.L_75:
        /*0078*/ 	.byte	0x04, 0x36
        /*007a*/ 	.short	(.L_77 - .L_76)
.L_76:
        /*007c*/ 	.word	0x00000008
.L_77:


//--------------------- .nv.callgraph             --------------------------
	.section	.nv.callgraph,"",@"SHT_CUDA_CALLGRAPH"
	.align	4
	.sectionentsize	8
	.align		4
        /*0000*/ 	.word	0x00000000
	.align		4
        /*0004*/ 	.word	0xffffffff
	.align		4
        /*0008*/ 	.word	0x00000000
	.align		4
        /*000c*/ 	.word	0xfffffffe
	.align		4
        /*0010*/ 	.word	0x00000000
	.align		4
        /*0014*/ 	.word	0xfffffffd
	.align		4
        /*0018*/ 	.word	0x00000000
	.align		4
        /*001c*/ 	.word	0xfffffffc


//--------------------- .text._Z19voxelGridDownsampleP8PointXYZS0_ifPii --------------------------
	.section	.text._Z19voxelGridDownsampleP8PointXYZS0_ifPii,"ax",@progbits
	.align	128
        .global         _Z19voxelGridDownsampleP8PointXYZS0_ifPii
        .type           _Z19voxelGridDownsampleP8PointXYZS0_ifPii,@function
        .size           _Z19voxelGridDownsampleP8PointXYZS0_ifPii,(.L_x_33 - _Z19voxelGridDownsampleP8PointXYZS0_ifPii)
        .other          _Z19voxelGridDownsampleP8PointXYZS0_ifPii,@"STO_CUDA_ENTRY STV_DEFAULT"
_Z19voxelGridDownsampleP8PointXYZS0_ifPii:
.text._Z19voxelGridDownsampleP8PointXYZS0_ifPii:
[----:B------:R-:W-:Y:S01]  /*0000*/  LDC R1, c[0x0][0x37c] ;  /* 0x0000df00ff017b82 */ /* 0x000fe20000000800 */
[----:B------:R-:W0:Y:S07]  /*0010*/  S2R R3, SR_TID.X ;  /* 0x0000000000037919 */ /* 0x000e2e0000002100 */
[----:B------:R-:W0:Y:S01]  /*0020*/  S2UR UR4, SR_CTAID.X ;  /* 0x00000000000479c3 */ /* 0x000e220000002500 */
[----:B------:R-:W1:Y:S07]  /*0030*/  LDCU UR5, c[0x0][0x390] ;  /* 0x00007200ff0577ac */ /* 0x000e6e0008000800 */
[----:B------:R-:W0:Y:S02]  /*0040*/  LDC R0, c[0x0][0x360] ;  /* 0x0000d800ff007b82 */ /* 0x000e240000000800 */
[----:B0-----:R-:W-:-:S05]  /*0050*/  IMAD R3, R0, UR4, R3 ;  /* 0x0000000400037c24 */ /* 0x001fca000f8e0203 */
[----:B-1----:R-:W-:-:S13]  /*0060*/  ISETP.GE.AND P0, PT, R3, UR5, PT ;  /* 0x0000000503007c0c */ /* 0x002fda000bf06270 */
[----:B------:R-:W-:Y:S05]  /*0070*/  @P0 EXIT ;  /* 0x000000000000094d */ /* 0x000fea0003800000 */
[----:B------:R-:W0:Y:S01]  /*0080*/  LDC.64 R4, c[0x0][0x380] ;  /* 0x0000e000ff047b82 */ /* 0x000e220000000a00 */
[----:B------:R-:W1:Y:S07]  /*0090*/  LDCU.64 UR4, c[0x0][0x358] ;  /* 0x00006b00ff0477ac */ /* 0x000e6e0008000a00 */
[----:B------:R-:W2:Y:S01]  /*00a0*/  LDC R9, c[0x0][0x394] ;  /* 0x0000e500ff097b82 */ /* 0x000ea20000000800 */
[----:B0-----:R-:W-:-:S05]  /*00b0*/  IMAD.WIDE R4, R3, 0xc, R4 ;  /* 0x0000000c03047825 */ /* 0x001fca00078e0204 */
[----:B-1----:R-:W3:Y:S02]  /*00c0*/  LDG.E R2, desc[UR4][R4.64] ;  /* 0x0000000404027981 */ /* 0x002ee4000c1e1900 */
[----:B------:R-:W0:Y:S01]  /*00d0*/  LDC R0, c[0x0][0x394] ;  /* 0x0000e500ff007b82 */ /* 0x000e220000000800 */
[----:B------:R-:W-:Y:S01]  /*00e0*/  BSSY.RECONVERGENT B0, `(.L_x_0) ;  /* 0x000000c000007945 */ /* 0x000fe20003800200 */
[----:B--2---:R-:W1:Y:S02]  /*00f0*/  MUFU.RCP R6, R9 ;  /* 0x0000000900067308 */ /* 0x004e640000001000 */
[----:B-1----:R-:W-:-:S04]  /*0100*/  FFMA R7, R6, -R9, 1 ;  /* 0x3f80000006077423 */ /* 0x002fc80000000809 */
[----:B------:R-:W-:Y:S02]  /*0110*/  FFMA R7, R6, R7, R6 ;  /* 0x0000000706077223 */ /* 0x000fe40000000006 */
[----:B---3--:R-:W1:Y:S02]  /*0120*/  FCHK P0, R2, R9 ;  /* 0x0000000902007302 */ /* 0x008e640000000000 */
[----:B------:R-:W-:-:S04]  /*0130*/  FFMA R6, R2, R7, RZ ;  /* 0x0000000702067223 */ /* 0x000fc800000000ff */
[----:B------:R-:W-:-:S04]  /*0140*/  FFMA R8, R6, -R9, R2 ;  /* 0x8000000906087223 */ /* 0x000fc80000000002 */
[----:B------:R-:W-:Y:S01]  /*0150*/  FFMA R6, R7, R8, R6 ;  /* 0x0000000807067223 */ /* 0x000fe20000000006 */
[----:B01----:R-:W-:Y:S06]  /*0160*/  @!P0 BRA `(.L_x_1) ;  /* 0x00000000000c8947 */ /* 0x003fec0003800000 */
[----:B------:R-:W-:-:S07]  /*0170*/  MOV R8, 0x190 ;  /* 0x0000019000087802 */ /* 0x000fce0000000f00 */
[----:B------:R-:W-:Y:S05]  /*0180*/  CALL.REL.NOINC `($__internal_0_$__cuda_sm3x_div_rn_noftz_f32_slowpath) ;  /* 0x0000000000dc7944 */ /* 0x000fea0003c00000 */
[----:B------:R-:W-:-:S07]  /*0190*/  IMAD.MOV.U32 R6, RZ, RZ, R2 ;  /* 0x000000ffff067224 */ /* 0x000fce00078e0002 */
.L_x_1:
[----:B------:R-:W-:Y:S05]  /*01a0*/  BSYNC.RECONVERGENT B0 ;  /* 0x0000000000007941 */ /* 0x000fea0003800200 */
.L_x_0:
[----:B------:R-:W2:Y:S01]  /*01b0*/  LDG.E R7, desc[UR4][R4.64+0x4] ;  /* 0x0000040404077981 */ /* 0x000ea2000c1e1900 */
[----:B------:R-:W0:Y:S01]  /*01c0*/  LDC R10, c[0x0][0x394] ;  /* 0x0000e500ff0a7b82 */ /* 0x000e220000000800 */
[----:B------:R-:W-:Y:S01]  /*01d0*/  F2I.FLOOR.NTZ R6, R6 ;  /* 0x0000000600067305 */ /* 0x000fe20000207100 */
[----:B------:R-:W-:Y:S07]  /*01e0*/  BSSY.RECONVERGENT B0, `(.L_x_2) ;  /* 0x000000d000007945 */ /* 0x000fee0003800200 */
[----:B0-----:R-:W0:Y:S02]  /*01f0*/  MUFU.RCP R9, R10 ;  /* 0x0000000a00097308 */ /* 0x001e240000001000 */
[----:B0-----:R-:W-:-:S04]  /*0200*/  FFMA R2, R9, -R10, 1 ;  /* 0x3f80000009027423 */ /* 0x001fc8000000080a */
[----:B------:R-:W-:Y:S02]  /*0210*/  FFMA R2, R9, R2, R9 ;  /* 0x0000000209027223 */ /* 0x000fe40000000009 */
[----:B--2---:R-:W0:Y:S02]  /*0220*/  FCHK P0, R7, R10 ;  /* 0x0000000a07007302 */ /* 0x004e240000000000 */
[----:B------:R-:W-:-:S04]  /*0230*/  FFMA R8, R2, R7, RZ ;  /* 0x0000000702087223 */ /* 0x000fc800000000ff */
[----:B------:R-:W-:-:S04]  /*0240*/  FFMA R9, R8, -R10, R7 ;  /* 0x8000000a08097223 */ /* 0x000fc80000000007 */
[----:B------:R-:W-:Y:S01]  /*0250*/  FFMA R8, R2, R9, R8 ;  /* 0x0000000902087223 */ /* 0x000fe20000000008 */
[----:B0-----:R-:W-:Y:S06]  /*0260*/  @!P0 BRA `(.L_x_3) ;  /* 0x0000000000108947 */ /* 0x001fec0003800000 */
[----:B------:R-:W-:Y:S01]  /*0270*/  IMAD.MOV.U32 R2, RZ, RZ, R7 ;  /* 0x000000ffff027224 */ /* 0x000fe200078e0007 */
[----:B------:R-:W-:-:S07]  /*0280*/  MOV R8, 0x2a0 ;  /* 0x000002a000087802 */ /* 0x000fce0000000f00 */
[----:B------:R-:W-:Y:S05]  /*0290*/  CALL.REL.NOINC `($__internal_0_$__cuda_sm3x_div_rn_noftz_f32_slowpath) ;  /* 0x0000000000987944 */ /* 0x000fea0003c00000 */
[----:B------:R-:W-:-:S07]  /*02a0*/  IMAD.MOV.U32 R8, RZ, RZ, R2 ;  /* 0x000000ffff087224 */ /* 0x000fce00078e0002 */
.L_x_3:
[----:B------:R-:W-:Y:S05]  /*02b0*/  BSYNC.RECONVERGENT B0 ;  /* 0x0000000000007941 */ /* 0x000fea0003800200 */
.L_x_2:
        /* <DEDUP_REMOVED lines=15> */
.L_x_5:
[----:B------:R-:W-:Y:S05]  /*03b0*/  BSYNC.RECONVERGENT B0 ;  /* 0x0000000000007941 */ /* 0x000fea0003800200 */
.L_x_4:
[----:B------:R-:W0:Y:S01]  /*03c0*/  LDCU UR6, c[0x0][0x3a0] ;  /* 0x00007400ff0677ac */ /* 0x000e220008000800 */
[----:B------:R-:W1:Y:S01]  /*03d0*/  LDC.64 R8, c[0x0][0x398] ;  /* 0x0000e600ff087b82 */ /* 0x000e620000000a00 */
[----:B------:R-:W0:Y:S02]  /*03e0*/  F2I.FLOOR.NTZ R2, R2 ;  /* 0x0000000200027305 */ /* 0x000e240000207100 */
[----:B0-----:R-:W-:-:S04]  /*03f0*/  IMAD R7, R2, UR6, R7 ;  /* 0x0000000602077c24 */ /* 0x001fc8000f8e0207 */
[----:B------:R-:W-:-:S04]  /*0400*/  IMAD R13, R7, UR6, R6 ;  /* 0x00000006070d7c24 */ /* 0x000fc8000f8e0206 */
[----:B-1----:R-:W-:-:S05]  /*0410*/  IMAD.WIDE R6, R13, 0x4, R8 ;  /* 0x000000040d067825 */ /* 0x002fca00078e0208 */
[----:B------:R0:W-:Y:S01]  /*0420*/  REDG.E.MIN.S32.STRONG.GPU desc[UR4][R6.64], R3 ;  /* 0x000000030600798e */ /* 0x0001e2000c92e304 */
[----:B------:R-:W-:Y:S06]  /*0430*/  BAR.SYNC.DEFER_BLOCKING 0x0 ;  /* 0x0000000000007b1d */ /* 0x000fec0000010000 */
[----:B------:R-:W2:Y:S02]  /*0440*/  LDG.E R0, desc[UR4][R6.64] ;  /* 0x0000000406007981 */ /* 0x000ea4000c1e1900 */
[----:B--2---:R-:W-:-:S13]  /*0450*/  ISETP.NE.AND P0, PT, R3, R0, PT ;  /* 0x000000000300720c */ /* 0x004fda0003f05270 */
[----:B0-----:R-:W-:Y:S05]  /*0460*/  @P0 EXIT ;  /* 0x000000000000094d */ /* 0x001fea0003800000 */
[----:B------:R-:W2:Y:S01]  /*0470*/  LDG.E R7, desc[UR4][R4.64] ;  /* 0x0000000404077981 */ /* 0x000ea2000c1e1900 */
[----:B------:R-:W0:Y:S03]  /*0480*/  LDC.64 R2, c[0x0][0x388] ;  /* 0x0000e200ff027b82 */ /* 0x000e260000000a00 */
[----:B------:R-:W3:Y:S04]  /*0490*/  LDG.E R9, desc[UR4][R4.64+0x4] ;  /* 0x0000040404097981 */ /* 0x000ee8000c1e1900 */
[----:B------:R-:W4:Y:S01]  /*04a0*/  LDG.E R11, desc[UR4][R4.64+0x8] ;  /* 0x00000804040b7981 */ /* 0x000f22000c1e1900 */
[----:B0-----:R-:W-:-:S05]  /*04b0*/  IMAD.WIDE R2, R13, 0xc, R2 ;  /* 0x0000000c0d027825 */ /* 0x001fca00078e0202 */
[----:B--2---:R-:W-:Y:S04]  /*04c0*/  STG.E desc[UR4][R2.64], R7 ;  /* 0x0000000702007986 */ /* 0x004fe8000c101904 */
[----:B---3--:R-:W-:Y:S04]  /*04d0*/  STG.E desc[UR4][R2.64+0x4], R9 ;  /* 0x0000040902007986 */ /* 0x008fe8000c101904 */
[----:B----4-:R-:W-:Y:S01]  /*04e0*/  STG.E desc[UR4][R2.64+0x8], R11 ;  /* 0x0000080b02007986 */ /* 0x010fe2000c101904 */
[----:B------:R-:W-:Y:S05]  /*04f0*/  EXIT ;  /* 0x000000000000794d */ /* 0x000fea0003800000 */
        .weak           $__internal_0_$__cuda_sm3x_div_rn_noftz_f32_slowpath
        .type           $__internal_0_$__cuda_sm3x_div_rn_noftz_f32_slowpath,@function
        .size           $__internal_0_$__cuda_sm3x_div_rn_noftz_f32_slowpath,(.L_x_33 - $__internal_0_$__cuda_sm3x_div_rn_noftz_f32_slowpath)
$__internal_0_$__cuda_sm3x_div_rn_noftz_f32_slowpath:
[----:B------:R-:W-:Y:S01]  /*0500*/  SHF.R.U32.HI R10, RZ, 0x17, R0 ;  /* 0x00000017ff0a7819 */ /* 0x000fe20000011600 */
[----:B------:R-:W-:Y:S01]  /*0510*/  BSSY.RECONVERGENT B1, `(.L_x_6) ;  /* 0x0000063000017945 */ /* 0x000fe20003800200 */
[----:B------:R-:W-:Y:S01]  /*0520*/  SHF.R.U32.HI R9, RZ, 0x17, R2 ;  /* 0x00000017ff097819 */ /* 0x000fe20000011602 */
[----:B------:R-:W-:Y:S01]  /*0530*/  IMAD.MOV.U32 R11, RZ, RZ, R0 ;  /* 0x000000ffff0b7224 */ /* 0x000fe200078e0000 */
[----:B------:R-:W-:Y:S02]  /*0540*/  LOP3.LUT R10, R10, 0xff, RZ, 0xc0, !PT ;  /* 0x000000ff0a0a7812 */ /* 0x000fe400078ec0ff */
[----:B------:R-:W-:-:S03]  /*0550*/  LOP3.LUT R14, R9, 0xff, RZ, 0xc0, !PT ;  /* 0x000000ff090e7812 */ /* 0x000fc600078ec0ff */
[----:B------:R-:W-:Y:S02]  /*0560*/  VIADD R12, R10, 0xffffffff ;  /* 0xffffffff0a0c7836 */ /* 0x000fe40000000000 */
[----:B------:R-:W-:-:S03]  /*0570*/  VIADD R13, R14, 0xffffffff ;  /* 0xffffffff0e0d7836 */ /* 0x000fc60000000000 */
[----:B------:R-:W-:-:S04]  /*0580*/  ISETP.GT.U32.AND P0, PT, R12, 0xfd, PT ;  /* 0x000000fd0c00780c */ /* 0x000fc80003f04070 */
[----:B------:R-:W-:-:S13]  /*0590*/  ISETP.GT.U32.OR P0, PT, R13, 0xfd, P0 ;  /* 0x000000fd0d00780c */ /* 0x000fda0000704470 */
[----:B------:R-:W-:Y:S01]  /*05a0*/  @!P0 MOV R9, RZ ;  /* 0x000000ff00098202 */ /* 0x000fe20000000f00 */
[----:B------:R-:W-:Y:S06]  /*05b0*/  @!P0 BRA `(.L_x_7) ;  /* 0x00000000005c8947 */ /* 0x000fec0003800000 */
[----:B------:R-:W-:Y:S02]  /*05c0*/  FSETP.GTU.FTZ.AND P0, PT, |R2|, +INF , PT ;  /* 0x7f8000000200780b */ /* 0x000fe40003f1c200 */
[----:B------:R-:W-:-:S04]  /*05d0*/  FSETP.GTU.FTZ.AND P1, PT, |R0|, +INF , PT ;  /* 0x7f8000000000780b */ /* 0x000fc80003f3c200 */
[----:B------:R-:W-:-:S13]  /*05e0*/  PLOP3.LUT P0, PT, P0, P1, PT, 0xf8, 0x8f ;  /* 0x00000000008f781c */ /* 0x000fda0000703f70 */
[----:B------:R-:W-:Y:S05]  /*05f0*/  @P0 BRA `(.L_x_8) ;  /* 0x00000004004c0947 */ /* 0x000fea0003800000 */
[----:B------:R-:W-:-:S13]  /*0600*/  LOP3.LUT P0, RZ, R11, 0x7fffffff, R2, 0xc8, !PT ;  /* 0x7fffffff0bff7812 */ /* 0x000fda000780c802 */
[----:B------:R-:W-:Y:S05]  /*0610*/  @!P0 BRA `(.L_x_9) ;  /* 0x00000004003c8947 */ /* 0x000fea0003800000 */
[----:B------:R-:W-:Y:S02]  /*0620*/  FSETP.NEU.FTZ.AND P2, PT, |R2|, +INF , PT ;  /* 0x7f8000000200780b */ /* 0x000fe40003f5d200 */
[----:B------:R-:W-:Y:S02]  /*0630*/  FSETP.NEU.FTZ.AND P1, PT, |R0|, +INF , PT ;  /* 0x7f8000000000780b */ /* 0x000fe40003f3d200 */
[----:B------:R-:W-:-:S11]  /*0640*/  FSETP.NEU.FTZ.AND P0, PT, |R2|, +INF , PT ;  /* 0x7f8000000200780b */ /* 0x000fd60003f1d200 */
[----:B------:R-:W-:Y:S05]  /*0650*/  @!P1 BRA !P2, `(.L_x_9) ;  /* 0x00000004002c9947 */ /* 0x000fea0005000000 */
[----:B------:R-:W-:-:S04]  /*0660*/  LOP3.LUT P2, RZ, R2, 0x7fffffff, RZ, 0xc0, !PT ;  /* 0x7fffffff02ff7812 */ /* 0x000fc8000784c0ff */
[----:B------:R-:W-:-:S13]  /*0670*/  PLOP3.LUT P1, PT, P1, P2, PT, 0x2f, 0xf2 ;  /* 0x0000000000f2781c */ /* 0x000fda0000f24577 */
[----:B------:R-:W-:Y:S05]  /*0680*/  @P1 BRA `(.L_x_10) ;  /* 0x0000000400181947 */ /* 0x000fea0003800000 */
[----:B------:R-:W-:-:S04]  /*0690*/  LOP3.LUT P1, RZ, R11, 0x7fffffff, RZ, 0xc0, !PT ;  /* 0x7fffffff0bff7812 */ /* 0x000fc8000782c0ff */
[----:B------:R-:W-:-:S13]  /*06a0*/  PLOP3.LUT P0, PT, P0, P1, PT, 0x2f, 0xf2 ;  /* 0x0000000000f2781c */ /* 0x000fda0000702577 */
[----:B------:R-:W-:Y:S05]  /*06b0*/  @P0 BRA `(.L_x_11) ;  /* 0x0000000400000947 */ /* 0x000fea0003800000 */
[----:B------:R-:W-:Y:S02]  /*06c0*/  ISETP.GE.AND P0, PT, R13, RZ, PT ;  /* 0x000000ff0d00720c */ /* 0x000fe40003f06270 */
[----:B------:R-:W-:-:S11]  /*06d0*/  ISETP.GE.AND P1, PT, R12, RZ, PT ;  /* 0x000000ff0c00720c */ /* 0x000fd60003f26270 */
[----:B------:R-:W-:Y:S02]  /*06e0*/  @P0 IMAD.MOV.U32 R9, RZ, RZ, RZ ;  /* 0x000000ffff090224 */ /* 0x000fe400078e00ff */
[----:B------:R-:W-:Y:S01]  /*06f0*/  @!P0 FFMA R2, R2, 1.84467440737095516160e+19, RZ ;  /* 0x5f80000002028823 */ /* 0x000fe200000000ff */
[----:B------:R-:W-:Y:S02]  /*0700*/  @!P0 IMAD.MOV.U32 R9, RZ, RZ, -0x40 ;  /* 0xffffffc0ff098424 */ /* 0x000fe400078e00ff */
[----:B------:R-:W-:Y:S02]  /*0710*/  @!P1 FFMA R11, R0, 1.84467440737095516160e+19, RZ ;  /* 0x5f800000000b9823 */ /* 0x000fe400000000ff */
[----:B------:R-:W-:-:S07]  /*0720*/  @!P1 VIADD R9, R9, 0x40 ;  /* 0x0000004009099836 */ /* 0x000fce0000000000 */
.L_x_7:
[----:B------:R-:W-:Y:S01]  /*0730*/  LEA R12, R10, 0xc0800000, 0x17 ;  /* 0xc08000000a0c7811 */ /* 0x000fe200078eb8ff */
[----:B------:R-:W-:Y:S04]  /*0740*/  BSSY.RECONVERGENT B2, `(.L_x_12) ;  /* 0x0000036000027945 */ /* 0x000fe80003800200 */
[----:B------:R-:W-:Y:S01]  /*0750*/  IMAD.IADD R12, R11, 0x1, -R12 ;  /* 0x000000010b0c7824 */ /* 0x000fe200078e0a0c */
[----:B------:R-:W-:-:S03]  /*0760*/  IADD3 R11, PT, PT, R14, -0x7f, RZ ;  /* 0xffffff810e0b7810 */ /* 0x000fc60007ffe0ff */
[----:B------:R0:W1:Y:S01]  /*0770*/  MUFU.RCP R13, R12 ;  /* 0x0000000c000d7308 */ /* 0x0000620000001000 */
[----:B------:R-:W-:Y:S01]  /*0780*/  FADD.FTZ R15, -R12, -RZ ;  /* 0x800000ff0c0f7221 */ /* 0x000fe20000010100 */
[C---:B------:R-:W-:Y:S01]  /*0790*/  IMAD R2, R11.reuse, -0x800000, R2 ;  /* 0xff8000000b027824 */ /* 0x040fe200078e0202 */
[----:B0-----:R-:W-:-:S05]  /*07a0*/  IADD3 R12, PT, PT, R11, 0x7f, -R10 ;  /* 0x0000007f0b0c7810 */ /* 0x001fca0007ffe80a */
[----:B------:R-:W-:Y:S02]  /*07b0*/  IMAD.IADD R9, R12, 0x1, R9 ;  /* 0x000000010c097824 */ /* 0x000fe400078e0209 */
[----:B-1----:R-:W-:-:S04]  /*07c0*/  FFMA R14, R13, R15, 1 ;  /* 0x3f8000000d0e7423 */ /* 0x002fc8000000000f */
[----:B------:R-:W-:-:S04]  /*07d0*/  FFMA R16, R13, R14, R13 ;  /* 0x0000000e0d107223 */ /* 0x000fc8000000000d */
[----:B------:R-:W-:-:S04]  /*07e0*/  FFMA R13, R2, R16, RZ ;  /* 0x00000010020d7223 */ /* 0x000fc800000000ff */
[----:B------:R-:W-:-:S04]  /*07f0*/  FFMA R14, R15, R13, R2 ;  /* 0x0000000d0f0e7223 */ /* 0x000fc80000000002 */
[----:B------:R-:W-:-:S04]  /*0800*/  FFMA R13, R16, R14, R13 ;  /* 0x0000000e100d7223 */ /* 0x000fc8000000000d */
[----:B------:R-:W-:-:S04]  /*0810*/  FFMA R14, R15, R13, R2 ;  /* 0x0000000d0f0e7223 */ /* 0x000fc80000000002 */
[----:B------:R-:W-:-:S05]  /*0820*/  FFMA R2, R16, R14, R13 ;  /* 0x0000000e10027223 */ /* 0x000fca000000000d */
[----:B------:R-:W-:-:S04]  /*0830*/  SHF.R.U32.HI R10, RZ, 0x17, R2 ;  /* 0x00000017ff0a7819 */ /* 0x000fc80000011602 */
[----:B------:R-:W-:-:S05]  /*0840*/  LOP3.LUT R10, R10, 0xff, RZ, 0xc0, !PT ;  /* 0x000000ff0a0a7812 */ /* 0x000fca00078ec0ff */
[----:B------:R-:W-:-:S04]  /*0850*/  IMAD.IADD R15, R10, 0x1, R9 ;  /* 0x000000010a0f7824 */ /* 0x000fc800078e0209 */
[----:B------:R-:W-:-:S05]  /*0860*/  VIADD R10, R15, 0xffffffff ;  /* 0xffffffff0f0a7836 */ /* 0x000fca0000000000 */
[----:B------:R-:W-:-:S13]  /*0870*/  ISETP.GE.U32.AND P0, PT, R10, 0xfe, PT ;  /* 0x000000fe0a00780c */ /* 0x000fda0003f06070 */
[----:B------:R-:W-:Y:S05]  /*0880*/  @!P0 BRA `(.L_x_13) ;  /* 0x0000000000808947 */ /* 0x000fea0003800000 */
[----:B------:R-:W-:-:S13]  /*0890*/  ISETP.GT.AND P0, PT, R15, 0xfe, PT ;  /* 0x000000fe0f00780c */ /* 0x000fda0003f04270 */
[----:B------:R-:W-:Y:S05]  /*08a0*/  @P0 BRA `(.L_x_14) ;  /* 0x00000000006c0947 */ /* 0x000fea0003800000 */
[----:B------:R-:W-:-:S13]  /*08b0*/  ISETP.GE.AND P0, PT, R15, 0x1, PT ;  /* 0x000000010f00780c */ /* 0x000fda0003f06270 */
[----:B------:R-:W-:Y:S05]  /*08c0*/  @P0 BRA `(.L_x_15) ;  /* 0x0000000000740947 */ /* 0x000fea0003800000 */
[----:B------:R-:W-:Y:S02]  /*08d0*/  ISETP.GE.AND P0, PT, R15, -0x18, PT ;  /* 0xffffffe80f00780c */ /* 0x000fe40003f06270 */
[----:B------:R-:W-:-:S11]  /*08e0*/  LOP3.LUT R2, R2, 0x80000000, RZ, 0xc0, !PT ;  /* 0x8000000002027812 */ /* 0x000fd600078ec0ff */
[----:B------:R-:W-:Y:S05]  /*08f0*/  @!P0 BRA `(.L_x_15) ;  /* 0x0000000000688947 */ /* 0x000fea0003800000 */
[CCC-:B------:R-:W-:Y:S01]  /*0900*/  FFMA.RZ R9, R16.reuse, R14.reuse, R13.reuse ;  /* 0x0000000e10097223 */ /* 0x1c0fe2000000c00d */
[C---:B------:R-:W-:Y:S02]  /*0910*/  VIADD R12, R15.reuse, 0x20 ;  /* 0x000000200f0c7836 */ /* 0x040fe40000000000 */
[CCC-:B------:R-:W-:Y:S01]  /*0920*/  FFMA.RM R10, R16.reuse, R14.reuse, R13.reuse ;  /* 0x0000000e100a7223 */ /* 0x1c0fe2000000400d */
[----:B------:R-:W-:Y:S02]  /*0930*/  ISETP.NE.AND P2, PT, R15, RZ, PT ;  /* 0x000000ff0f00720c */ /* 0x000fe40003f45270 */
[----:B------:R-:W-:Y:S01]  /*0940*/  LOP3.LUT R11, R9, 0x7fffff, RZ, 0xc0, !PT ;  /* 0x007fffff090b7812 */ /* 0x000fe200078ec0ff */
[----:B------:R-:W-:Y:S01]  /*0950*/  FFMA.RP R9, R16, R14, R13 ;  /* 0x0000000e10097223 */ /* 0x000fe2000000800d */
[----:B------:R-:W-:Y:S02]  /*0960*/  ISETP.NE.AND P1, PT, R15, RZ, PT ;  /* 0x000000ff0f00720c */ /* 0x000fe40003f25270 */
[----:B------:R-:W-:-:S02]  /*0970*/  LOP3.LUT R11, R11, 0x800000, RZ, 0xfc, !PT ;  /* 0x008000000b0b7812 */ /* 0x000fc400078efcff */
[----:B------:R-:W-:Y:S02]  /*0980*/  IADD3 R13, PT, PT, -R15, RZ, RZ ;  /* 0x000000ff0f0d7210 */ /* 0x000fe40007ffe1ff */
[----:B------:R-:W-:Y:S02]  /*0990*/  SHF.L.U32 R12, R11, R12, RZ ;  /* 0x0000000c0b0c7219 */ /* 0x000fe400000006ff */
[----:B------:R-:W-:Y:S02]  /*09a0*/  FSETP.NEU.FTZ.AND P0, PT, R9, R10, PT ;  /* 0x0000000a0900720b */ /* 0x000fe40003f1d000 */
[----:B------:R-:W-:Y:S02]  /*09b0*/  SEL R10, R13, RZ, P2 ;  /* 0x000000ff0d0a7207 */ /* 0x000fe40001000000 */
[----:B------:R-:W-:Y:S02]  /*09c0*/  ISETP.NE.AND P1, PT, R12, RZ, P1 ;  /* 0x000000ff0c00720c */ /* 0x000fe40000f25270 */
[----:B------:R-:W-:-:S02]  /*09d0*/  SHF.R.U32.HI R10, RZ, R10, R11 ;  /* 0x0000000aff0a7219 */ /* 0x000fc4000001160b */
[----:B------:R-:W-:Y:S02]  /*09e0*/  PLOP3.LUT P0, PT, P0, P1, PT, 0xf8, 0x8f ;  /* 0x00000000008f781c */ /* 0x000fe40000703f70 */
[----:B------:R-:W-:Y:S02]  /*09f0*/  SHF.R.U32.HI R12, RZ, 0x1, R10 ;  /* 0x00000001ff0c7819 */ /* 0x000fe4000001160a */
[----:B------:R-:W-:-:S04]  /*0a00*/  SEL R9, RZ, 0x1, !P0 ;  /* 0x00000001ff097807 */ /* 0x000fc80004000000 */
[----:B------:R-:W-:-:S04]  /*0a10*/  LOP3.LUT R9, R9, 0x1, R12, 0xf8, !PT ;  /* 0x0000000109097812 */ /* 0x000fc800078ef80c */
[----:B------:R-:W-:-:S05]  /*0a20*/  LOP3.LUT R9, R9, R10, RZ, 0xc0, !PT ;  /* 0x0000000a09097212 */ /* 0x000fca00078ec0ff */
[----:B------:R-:W-:-:S05]  /*0a30*/  IMAD.IADD R9, R12, 0x1, R9 ;  /* 0x000000010c097824 */ /* 0x000fca00078e0209 */
[----:B------:R-:W-:Y:S01]  /*0a40*/  LOP3.LUT R2, R9, R2, RZ, 0xfc, !PT ;  /* 0x0000000209027212 */ /* 0x000fe200078efcff */
[----:B------:R-:W-:Y:S06]  /*0a50*/  BRA `(.L_x_15) ;  /* 0x0000000000107947 */ /* 0x000fec0003800000 */
.L_x_14:
[----:B------:R-:W-:-:S04]  /*0a60*/  LOP3.LUT R2, R2, 0x80000000, RZ, 0xc0, !PT ;  /* 0x8000000002027812 */ /* 0x000fc800078ec0ff */
[----:B------:R-:W-:Y:S01]  /*0a70*/  LOP3.LUT R2, R2, 0x7f800000, RZ, 0xfc, !PT ;  /* 0x7f80000002027812 */ /* 0x000fe200078efcff */
[----:B------:R-:W-:Y:S06]  /*0a80*/  BRA `(.L_x_15) ;  /* 0x0000000000047947 */ /* 0x000fec0003800000 */
.L_x_13:
[----:B------:R-:W-:-:S07]  /*0a90*/  IMAD R2, R9, 0x800000, R2 ;  /* 0x0080000009027824 */ /* 0x000fce00078e0202 */
.L_x_15:
[----:B------:R-:W-:Y:S05]  /*0aa0*/  BSYNC.RECONVERGENT B2 ;  /* 0x0000000000027941 */ /* 0x000fea0003800200 */
.L_x_12:
[----:B------:R-:W-:Y:S05]  /*0ab0*/  BRA `(.L_x_16) ;  /* 0x0000000000207947 */ /* 0x000fea0003800000 */
.L_x_11:
[----:B------:R-:W-:-:S04]  /*0ac0*/  LOP3.LUT R2, R11, 0x80000000, R2, 0x48, !PT ;  /* 0x800000000b027812 */ /* 0x000fc800078e4802 */
[----:B------:R-:W-:Y:S01]  /*0ad0*/  LOP3.LUT R2, R2, 0x7f800000, RZ, 0xfc, !PT ;  /* 0x7f80000002027812 */ /* 0x000fe200078efcff */
[----:B------:R-:W-:Y:S06]  /*0ae0*/  BRA `(.L_x_16) ;  /* 0x0000000000147947 */ /* 0x000fec0003800000 */
.L_x_10:
[----:B------:R-:W-:Y:S01]  /*0af0*/  LOP3.LUT R2, R11, 0x80000000, R2, 0x48, !PT ;  /* 0x800000000b027812 */ /* 0x000fe200078e4802 */
[----:B------:R-:W-:Y:S06]  /*0b00*/  BRA `(.L_x_16) ;  /* 0x00000000000c7947 */ /* 0x000fec0003800000 */
.L_x_9:
[----:B------:R-:W0:Y:S01]  /*0b10*/  MUFU.RSQ R2, -QNAN ;  /* 0xffc0000000027908 */ /* 0x000e220000001400 */
[----:B------:R-:W-:Y:S05]  /*0b20*/  BRA `(.L_x_16) ;  /* 0x0000000000047947 */ /* 0x000fea0003800000 */
.L_x_8:
[----:B------:R-:W-:-:S07]  /*0b30*/  FADD.FTZ R2, R2, R0 ;  /* 0x0000000002027221 */ /* 0x000fce0000010000 */
.L_x_16:
[----:B------:R-:W-:Y:S05]  /*0b40*/  BSYNC.RECONVERGENT B1 ;  /* 0x0000000000017941 */ /* 0x000fea0003800200 */
.L_x_6:
[----:B------:R-:W-:-:S04]  /*0b50*/  IMAD.MOV.U32 R9, RZ, RZ, 0x0 ;  /* 0x00000000ff097424 */ /* 0x000fc800078e00ff */
[----:B0-----:R-:W-:Y:S05]  /*0b60*/  RET.REL.NODEC R8 `(_Z19voxelGridDownsampleP8PointXYZS0_ifPii) ;  /* 0xfffffff408247950 */ /* 0x001fea0003c3ffff */
.L_x_17:
[----:B------:R-:W-:-:S00]  /*0b70*/  BRA `(.L_x_17) ;  /* 0xfffffffc00fc7947 */ /* 0x000fc0000383ffff */
[----:B------:R-:W-:-:S00]  /*0b80*/  NOP ;  /* 0x0000000000007918 */ /* 0x000fc00000000000 */
[----:B------:R-:W-:-:S00]  /*0b90*/  NOP ;  /* 0x0000000000007918 */ /* 0x000fc00000000000 */
[----:B------:R-:W-:-:S00]  /*0ba0*/  NOP ;  /* 0x0000000000007918 */ /* 0x000fc00000000000 */
[----:B------:R-:W-:-:S00]  /*0bb0*/  NOP ;  /* 0x0000000000007918 */ /* 0x000fc00000000000 */
[----:B------:R-:W-:-:S00]  /*0bc0*/  NOP ;  /* 0x0000000000007918 */ /* 0x000fc00000000000 */
[----:B------:R-:W-:-:S00]  /*0bd0*/  NOP ;  /* 0x0000000000007918 */ /* 0x000fc00000000000 */
[----:B------:R-:W-:-:S00]  /*0be0*/  NOP ;  /* 0x0000000000007918 */ /* 0x000fc00000000000 */
[----:B------:R-:W-:-:S00]  /*0bf0*/  NOP ;  /* 0x0000000000007918 */ /* 0x000fc00000000000 */
.L_x_33:


//--------------------- .text._Z11smoothDepthPfS_ii --------------------------
	.section	.text._Z11smoothDepthPfS_ii,"ax",@progbits
	.align	128
        .global         _Z11smoothDepthPfS_ii
        .type           _Z11smoothDepthPfS_ii,@function
        .size           _Z11smoothDepthPfS_ii,(.L_x_34 - _Z11smoothDepthPfS_ii)
        .other          _Z11smoothDepthPfS_ii,@"STO_CUDA_ENTRY STV_DEFAULT"
_Z11smoothDepthPfS_ii:
.text._Z11smoothDepthPfS_ii:
[----:B------:R-:W-:Y:S01]  /*0000*/  LDC R1, c[0x0][0x37c] ;  /* 0x0000df00ff017b82 */ /* 0x000fe20000000800 */
[----:B------:R-:W0:Y:S07]  /*0010*/  S2R R5, SR_TID.Y ;  /* 0x0000000000057919 */ /* 0x000e2e0000002200 */
[----:B------:R-:W1:Y:S01]  /*0020*/  LDC R17, c[0x0][0x360] ;  /* 0x0000d800ff117b82 */ /* 0x000e620000000800 */
[----:B------:R-:W1:Y:S07]  /*0030*/  S2R R0, SR_TID.X ;  /* 0x0000000000007919 */ /* 0x000e6e0000002100 */
[----:B------:R-:W0:Y:S08]  /*0040*/  S2UR UR5, SR_CTAID.Y ;  /* 0x00000000000579c3 */ /* 0x000e300000002600 */
[----:B------:R-:W0:Y:S08]  /*0050*/  LDC R6, c[0x0][0x364] ;  /* 0x0000d900ff067b82 */ /* 0x000e300000000800 */
[----:B------:R-:W1:Y:S08]  /*0060*/  S2UR UR4, SR_CTAID.X ;  /* 0x00000000000479c3 */ /* 0x000e700000002500 */
[----:B------:R-:W2:Y:S01]  /*0070*/  LDC.64 R2, c[0x0][0x390] ;  /* 0x0000e400ff027b82 */ /* 0x000ea20000000a00 */
[----:B0-----:R-:W-:-:S02]  /*0080*/  IMAD R6, R6, UR5, R5 ;  /* 0x0000000506067c24 */ /* 0x001fc4000f8e0205 */
[----:B-1----:R-:W-:-:S03]  /*0090*/  IMAD R17, R17, UR4, R0 ;  /* 0x0000000411117c24 */ /* 0x002fc6000f8e0200 */
[----:B--2---:R-:W-:-:S04]  /*00a0*/  ISETP.GE.AND P0, PT, R6, R3, PT ;  /* 0x000000030600720c */ /* 0x004fc80003f06270 */
[----:B------:R-:W-:-:S13]  /*00b0*/  ISETP.GE.OR P0, PT, R17, R2, P0 ;  /* 0x000000021100720c */ /* 0x000fda0000706670 */
[----:B------:R-:W-:Y:S05]  /*00c0*/  @P0 EXIT ;  /* 0x000000000000094d */ /* 0x000fea0003800000 */
[C---:B------:R-:W-:Y:S01]  /*00d0*/  ISETP.NE.AND P3, PT, R6.reuse, RZ, PT ;  /* 0x000000ff0600720c */ /* 0x040fe20003f65270 */
[----:B------:R-:W0:Y:S01]  /*00e0*/  LDCU.64 UR6, c[0x0][0x380] ;  /* 0x00007000ff0677ac */ /* 0x000e220008000a00 */
[----:B------:R-:W-:Y:S01]  /*00f0*/  IMAD R9, R6, R2, RZ ;  /* 0x0000000206097224 */ /* 0x000fe200078e02ff */
[----:B------:R-:W-:Y:S02]  /*0100*/  SHF.R.S32.HI R0, RZ, 0x1f, R17 ;  /* 0x0000001fff007819 */ /* 0x000fe40000011411 */
[----:B------:R-:W-:Y:S01]  /*0110*/  ISETP.LT.OR P6, PT, R17, RZ, !P3 ;  /* 0x000000ff1100720c */ /* 0x000fe20005fc1670 */
[----:B------:R-:W-:Y:S01]  /*0120*/  IMAD.IADD R16, R9, 0x1, -R2 ;  /* 0x0000000109107824 */ /* 0x000fe200078e0a02 */
[----:B------:R-:W1:Y:S01]  /*0130*/  LDCU.64 UR4, c[0x0][0x358] ;  /* 0x00006b00ff0477ac */ /* 0x000e620008000a00 */
[----:B------:R-:W-:-:S03]  /*0140*/  ISETP.LT.OR P3, PT, R17, 0x1, !P3 ;  /* 0x000000011100780c */ /* 0x000fc60005f61670 */
[----:B------:R-:W-:-:S04]  /*0150*/  IADD3 R7, P0, PT, R17, R16, RZ ;  /* 0x0000001011077210 */ /* 0x000fc80007f1e0ff */
[----:B------:R-:W-:-:S03]  /*0160*/  LEA.HI.X.SX32 R8, R16, R0, 0x1, P0 ;  /* 0x0000000010087211 */ /* 0x000fc600000f0eff */
[----:B------:R-:W2:Y:S01]  /*0170*/  @!P6 LDC.64 R4, c[0x0][0x380] ;  /* 0x0000e000ff04eb82 */ /* 0x000ea20000000a00 */
[----:B0-----:R-:W-:-:S04]  /*0180*/  LEA R10, P0, R7, UR6, 0x2 ;  /* 0x00000006070a7c11 */ /* 0x001fc8000f8010ff */
[----:B------:R-:W-:-:S05]  /*0190*/  LEA.HI.X R11, R7, UR7, R8, 0x2, P0 ;  /* 0x00000007070b7c11 */ /* 0x000fca00080f1408 */
[----:B-1----:R-:W3:Y:S01]  /*01a0*/  @!P3 LDG.E R19, desc[UR4][R10.64+-0x4] ;  /* 0xfffffc040a13b981 */ /* 0x002ee2000c1e1900 */
[----:B------:R-:W-:-:S04]  /*01b0*/  @!P6 IMAD.IADD R7, R17, 0x1, R16 ;  /* 0x000000011107e824 */ /* 0x000fc800078e0210 */
[----:B--2---:R-:W-:-:S05]  /*01c0*/  @!P6 IMAD.WIDE R4, R7, 0x4, R4 ;  /* 0x000000040704e825 */ /* 0x004fca00078e0204 */
[----:B------:R0:W2:Y:S01]  /*01d0*/  @!P6 LDG.E R18, desc[UR4][R4.64] ;  /* 0x000000040412e981 */ /* 0x0000a2000c1e1900 */
[C---:B------:R-:W-:Y:S01]  /*01e0*/  ISETP.GE.AND P5, PT, R17.reuse, RZ, PT ;  /* 0x000000ff1100720c */ /* 0x040fe20003fa6270 */
[----:B------:R-:W-:Y:S01]  /*01f0*/  VIADD R14, R6, 0x1 ;  /* 0x00000001060e7836 */ /* 0x000fe20000000000 */
[CC--:B------:R-:W-:Y:S01]  /*0200*/  ISETP.GT.AND P2, PT, R17.reuse, R2.reuse, PT ;  /* 0x000000021100720c */ /* 0x0c0fe20003f44270 */
[----:B------:R-:W-:Y:S02]  /*0210*/  VIADD R7, R17, 0x1 ;  /* 0x0000000111077836 */ /* 0x000fe40000000000 */
[----:B------:R-:W-:Y:S01]  /*0220*/  IMAD.MOV.U32 R15, RZ, RZ, RZ ;  /* 0x000000ffff0f7224 */ /* 0x000fe200078e00ff */
[----:B------:R-:W-:Y:S01]  /*0230*/  ISETP.GE.U32.AND P0, PT, R14, R3, PT ;  /* 0x000000030e00720c */ /* 0x000fe20003f06070 */
[----:B------:R-:W-:Y:S01]  /*0240*/  IMAD.MOV.U32 R8, RZ, RZ, RZ ;  /* 0x000000ffff087224 */ /* 0x000fe200078e00ff */
[----:B------:R-:W-:Y:S01]  /*0250*/  ISETP.GE.AND P1, PT, R7, R2, PT ;  /* 0x000000020700720c */ /* 0x000fe20003f26270 */
[----:B------:R-:W-:Y:S01]  /*0260*/  @!P3 IMAD.MOV.U32 R8, RZ, RZ, 0x1 ;  /* 0x00000001ff08b424 */ /* 0x000fe200078e00ff */
[----:B------:R-:W-:-:S02]  /*0270*/  ISETP.LT.OR P0, PT, R17, RZ, P0 ;  /* 0x000000ff1100720c */ /* 0x000fc40000701670 */
[C---:B------:R-:W-:Y:S01]  /*0280*/  ISETP.GT.AND P1, PT, R17.reuse, -0x2, !P1 ;  /* 0xfffffffe1100780c */ /* 0x040fe20004f24270 */
[----:B------:R-:W1:Y:S01]  /*0290*/  @P5 LDC.64 R12, c[0x0][0x380] ;  /* 0x0000e000ff0c5b82 */ /* 0x000e620000000a00 */
[----:B------:R-:W-:Y:S02]  /*02a0*/  ISETP.GT.AND P2, PT, R17, RZ, !P2 ;  /* 0x000000ff1100720c */ /* 0x000fe40005744270 */
[----:B------:R-:W-:-:S07]  /*02b0*/  ISETP.EQ.OR P4, PT, R6, RZ, !P1 ;  /* 0x000000ff0600720c */ /* 0x000fce0004f82670 */
[----:B------:R-:W4:Y:S01]  /*02c0*/  @!P0 LDC.64 R6, c[0x0][0x380] ;  /* 0x0000e000ff068b82 */ /* 0x000f220000000a00 */
[----:B------:R-:W-:-:S05]  /*02d0*/  @!P6 VIADD R8, R8, 0x1 ;  /* 0x000000010808e836 */ /* 0x000fca0000000000 */
[----:B------:R5:W4:Y:S01]  /*02e0*/  @!P4 LDG.E R10, desc[UR4][R10.64+0x4] ;  /* 0x000004040a0ac981 */ /* 0x000b22000c1e1900 */
[----:B---3--:R-:W-:Y:S01]  /*02f0*/  @!P3 FADD R15, RZ, R19 ;  /* 0x00000013ff0fb221 */ /* 0x008fe20000000000 */
[----:B0-----:R-:W-:-:S04]  /*0300*/  IADD3 R5, P3, PT, R17, R9, RZ ;  /* 0x0000000911057210 */ /* 0x001fc80007f7e0ff */
[----:B------:R-:W-:Y:S02]  /*0310*/  LEA.HI.X.SX32 R20, R9, R0, 0x1, P3 ;  /* 0x0000000009147211 */ /* 0x000fe400018f0eff */
[----:B------:R-:W-:Y:S01]  /*0320*/  LEA R4, P3, R5, UR6, 0x2 ;  /* 0x0000000605047c11 */ /* 0x000fe2000f8610ff */
[----:B------:R-:W-:-:S03]  /*0330*/  IMAD.IADD R9, R17, 0x1, R9 ;  /* 0x0000000111097824 */ /* 0x000fc600078e0209 */
[----:B------:R-:W-:Y:S01]  /*0340*/  LEA.HI.X R5, R5, UR7, R20, 0x2, P3 ;  /* 0x0000000705057c11 */ /* 0x000fe200098f1414 */
[----:B------:R-:W-:Y:S01]  /*0350*/  IMAD R20, R2, 0x2, R16 ;  /* 0x0000000202147824 */ /* 0x000fe200078e0210 */
[----:B------:R-:W-:-:S03]  /*0360*/  ISETP.GE.U32.OR P3, PT, R14, R3, !P2 ;  /* 0x000000030e00720c */ /* 0x000fc60005766470 */
[----:B------:R-:W3:Y:S01]  /*0370*/  @P2 LDG.E R16, desc[UR4][R4.64+-0x4] ;  /* 0xfffffc0404102981 */ /* 0x000ee2000c1e1900 */
[----:B--2---:R-:W-:Y:S01]  /*0380*/  @!P6 FADD R15, R15, R18 ;  /* 0x000000120f0fe221 */ /* 0x004fe20000000000 */
[----:B------:R-:W-:Y:S01]  /*0390*/  IADD3 R17, P6, PT, R17, R20, RZ ;  /* 0x0000001411117210 */ /* 0x000fe20007fde0ff */
[----:B-1----:R-:W-:-:S03]  /*03a0*/  @P5 IMAD.WIDE R18, R9, 0x4, R12 ;  /* 0x0000000409125825 */ /* 0x002fc600078e020c */
[----:B------:R-:W-:Y:S02]  /*03b0*/  LEA.HI.X.SX32 R0, R20, R0, 0x1, P6 ;  /* 0x0000000014007211 */ /* 0x000fe400030f0eff */
[----:B------:R-:W-:Y:S01]  /*03c0*/  LEA R12, P6, R17, UR6, 0x2 ;  /* 0x00000006110c7c11 */ /* 0x000fe2000f8c10ff */
[----:B------:R-:W2:Y:S01]  /*03d0*/  @P5 LDG.E R18, desc[UR4][R18.64] ;  /* 0x0000000412125981 */ /* 0x000ea2000c1e1900 */
[----:B-----5:R-:W-:Y:S02]  /*03e0*/  @!P0 IMAD.IADD R11, R9, 0x1, R2 ;  /* 0x00000001090b8824 */ /* 0x020fe400078e0202 */
[----:B------:R-:W-:Y:S02]  /*03f0*/  LEA.HI.X R13, R17, UR7, R0, 0x2, P6 ;  /* 0x00000007110d7c11 */ /* 0x000fe4000b0f1400 */
[----:B------:R-:W-:Y:S01]  /*0400*/  ISETP.GE.U32.OR P6, PT, R14, R3, !P1 ;  /* 0x000000030e00720c */ /* 0x000fe20004fc6470 */
[----:B------:R-:W5:Y:S01]  /*0410*/  @P1 LDG.E R0, desc[UR4][R4.64+0x4] ;  /* 0x0000040404001981 */ /* 0x000f62000c1e1900 */
[----:B----4-:R-:W-:-:S03]  /*0420*/  @!P0 IMAD.WIDE R6, R11, 0x4, R6 ;  /* 0x000000040b068825 */ /* 0x010fc600078e0206 */
[----:B------:R-:W4:Y:S04]  /*0430*/  @!P3 LDG.E R2, desc[UR4][R12.64+-0x4] ;  /* 0xfffffc040c02b981 */ /* 0x000f28000c1e1900 */
[----:B------:R-:W4:Y:S04]  /*0440*/  @!P0 LDG.E R6, desc[UR4][R6.64] ;  /* 0x0000000406068981 */ /* 0x000f28000c1e1900 */
[----:B------:R-:W4:Y:S01]  /*0450*/  @!P6 LDG.E R14, desc[UR4][R12.64+0x4] ;  /* 0x000004040c0ee981 */ /* 0x000f22000c1e1900 */
[----:B------:R-:W-:-:S04]  /*0460*/  @!P4 VIADD R8, R8, 0x1 ;  /* 0x000000010808c836 */ /* 0x000fc80000000000 */
[----:B------:R-:W-:-:S04]  /*0470*/  @P2 VIADD R8, R8, 0x1 ;  /* 0x0000000108082836 */ /* 0x000fc80000000000 */
[----:B------:R-:W-:-:S04]  /*0480*/  @P5 VIADD R8, R8, 0x1 ;  /* 0x0000000108085836 */ /* 0x000fc80000000000 */
[----:B------:R-:W-:-:S04]  /*0490*/  @P1 VIADD R8, R8, 0x1 ;  /* 0x0000000108081836 */ /* 0x000fc80000000000 */
[----:B------:R-:W-:Y:S02]  /*04a0*/  @!P3 VIADD R8, R8, 0x1 ;  /* 0x000000010808b836 */ /* 0x000fe40000000000 */
[----:B------:R-:W-:Y:S02]  /*04b0*/  @!P4 FADD R15, R15, R10 ;  /* 0x0000000a0f0fc221 */ /* 0x000fe40000000000 */
[----:B------:R-:W-:-:S04]  /*04c0*/  @!P0 VIADD R8, R8, 0x1 ;  /* 0x0000000108088836 */ /* 0x000fc80000000000 */
[----:B------:R-:W-:-:S05]  /*04d0*/  @!P6 VIADD R8, R8, 0x1 ;  /* 0x000000010808e836 */ /* 0x000fca0000000000 */
[----:B------:R-:W-:-:S04]  /*04e0*/  I2FP.F32.U32 R8, R8 ;  /* 0x0000000800087245 */ /* 0x000fc80000201000 */
[----:B------:R-:W0:Y:S01]  /*04f0*/  MUFU.RCP R3, R8 ;  /* 0x0000000800037308 */ /* 0x000e220000001000 */
[----:B------:R-:W-:Y:S01]  /*0500*/  BSSY.RECONVERGENT B0, `(.L_x_18) ;  /* 0x0000012000007945 */ /* 0x000fe20003800200 */
[----:B---3--:R-:W-:-:S04]  /*0510*/  @P2 FADD R15, R15, R16 ;  /* 0x000000100f0f2221 */ /* 0x008fc80000000000 */
[----:B--2---:R-:W-:-:S04]  /*0520*/  @P5 FADD R15, R15, R18 ;  /* 0x000000120f0f5221 */ /* 0x004fc80000000000 */
[----:B-----5:R-:W-:-:S04]  /*0530*/  @P1 FADD R15, R15, R0 ;  /* 0x000000000f0f1221 */ /* 0x020fc80000000000 */
[----:B----4-:R-:W-:-:S04]  /*0540*/  @!P3 FADD R15, R15, R2 ;  /* 0x000000020f0fb221 */ /* 0x010fc80000000000 */
[----:B------:R-:W-:-:S04]  /*0550*/  @!P0 FADD R15, R15, R6 ;  /* 0x000000060f0f8221 */ /* 0x000fc80000000000 */
[----:B------:R-:W-:Y:S01]  /*0560*/  @!P6 FADD R15, R15, R14 ;  /* 0x0000000e0f0fe221 */ /* 0x000fe20000000000 */
[----:B0-----:R-:W-:-:S03]  /*0570*/  FFMA R0, -R8, R3, 1 ;  /* 0x3f80000008007423 */ /* 0x001fc60000000103 */
[----:B------:R-:W0:Y:S01]  /*0580*/  FCHK P0, R15, R8 ;  /* 0x000000080f007302 */ /* 0x000e220000000000 */
[----:B------:R-:W-:-:S04]  /*0590*/  FFMA R0, R3, R0, R3 ;  /* 0x0000000003007223 */ /* 0x000fc80000000003 */
[----:B------:R-:W-:-:S04]  /*05a0*/  FFMA R2, R0, R15, RZ ;  /* 0x0000000f00027223 */ /* 0x000fc800000000ff */
[----:B------:R-:W-:-:S04]  /*05b0*/  FFMA R3, -R8, R2, R15 ;  /* 0x0000000208037223 */ /* 0x000fc8000000010f */
[----:B------:R-:W-:Y:S01]  /*05c0*/  FFMA R5, R0, R3, R2 ;  /* 0x0000000300057223 */ /* 0x000fe20000000002 */
[----:B0-----:R-:W-:Y:S06]  /*05d0*/  @!P0 BRA `(.L_x_19) ;  /* 0x0000000000108947 */ /* 0x001fec0003800000 */
[----:B------:R-:W-:Y:S01]  /*05e0*/  IMAD.MOV.U32 R3, RZ, RZ, R15 ;  /* 0x000000ffff037224 */ /* 0x000fe200078e000f */
[----:B------:R-:W-:-:S07]  /*05f0*/  MOV R2, 0x610 ;  /* 0x0000061000027802 */ /* 0x000fce0000000f00 */
[----:B------:R-:W-:Y:S05]  /*0600*/  CALL.REL.NOINC `($__internal_1_$__cuda_sm3x_div_rn_noftz_f32_slowpath) ;  /* 0x0000000000187944 */ /* 0x000fea0003c00000 */
[----:B------:R-:W-:-:S07]  /*0610*/  IMAD.MOV.U32 R5, RZ, RZ, R0 ;  /* 0x000000ffff057224 */ /* 0x000fce00078e0000 */
.L_x_19:
[----:B------:R-:W-:Y:S05]  /*0620*/  BSYNC.RECONVERGENT B0 ;  /* 0x0000000000007941 */ /* 0x000fea0003800200 */
.L_x_18:
[----:B------:R-:W0:Y:S02]  /*0630*/  LDC.64 R2, c[0x0][0x388] ;  /* 0x0000e200ff027b82 */ /* 0x000e240000000a00 */
[----:B0-----:R-:W-:-:S05]  /*0640*/  IMAD.WIDE R2, R9, 0x4, R2 ;  /* 0x0000000409027825 */ /* 0x001fca00078e0202 */
[----:B------:R-:W-:Y:S01]  /*0650*/  STG.E desc[UR4][R2.64], R5 ;  /* 0x0000000502007986 */ /* 0x000fe2000c101904 */
[----:B------:R-:W-:Y:S05]  /*0660*/  EXIT ;  /* 0x000000000000794d */ /* 0x000fea0003800000 */
        .weak           $__internal_1_$__cuda_sm3x_div_rn_noftz_f32_slowpath
        .type           $__internal_1_$__cuda_sm3x_div_rn_noftz_f32_slowpath,@function
        .size           $__internal_1_$__cuda_sm3x_div_rn_noftz_f32_slowpath,(.L_x_34 - $__internal_1_$__cuda_sm3x_div_rn_noftz_f32_slowpath)
$__internal_1_$__cuda_sm3x_div_rn_noftz_f32_slowpath:
[--C-:B------:R-:W-:Y:S01]  /*0670*/  SHF.R.U32.HI R4, RZ, 0x17, R8.reuse ;  /* 0x00000017ff047819 */ /* 0x100fe20000011608 */
[----:B------:R-:W-:Y:S01]  /*0680*/  BSSY.RECONVERGENT B1, `(.L_x_20) ;  /* 0x0000064000017945 */ /* 0x000fe20003800200 */
[----:B------:R-:W-:Y:S02]  /*0690*/  SHF.R.U32.HI R0, RZ, 0x17, R3 ;  /* 0x00000017ff007819 */ /* 0x000fe40000011603 */
[----:B------:R-:W-:Y:S01]  /*06a0*/  LOP3.LUT R15, R4, 0xff, RZ, 0xc0, !PT ;  /* 0x000000ff040f7812 */ /* 0x000fe200078ec0ff */
[----:B------:R-:W-:Y:S01]  /*06b0*/  IMAD.MOV.U32 R4, RZ, RZ, R8 ;  /* 0x000000ffff047224 */ /* 0x000fe200078e0008 */
[----:B------:R-:W-:-:S03]  /*06c0*/  LOP3.LUT R10, R0, 0xff, RZ, 0xc0, !PT ;  /* 0x000000ff000a7812 */ /* 0x000fc600078ec0ff */
[----:B------:R-:W-:Y:S02]  /*06d0*/  VIADD R7, R15, 0xffffffff ;  /* 0xffffffff0f077836 */ /* 0x000fe40000000000 */
[----:B------:R-:W-:-:S03]  /*06e0*/  VIADD R6, R10, 0xffffffff ;  /* 0xffffffff0a067836 */ /* 0x000fc60000000000 */
[----:B------:R-:W-:-:S04]  /*06f0*/  ISETP.GT.U32.AND P0, PT, R7, 0xfd, PT ;  /* 0x000000fd0700780c */ /* 0x000fc80003f04070 */
[----:B------:R-:W-:-:S13]  /*0700*/  ISETP.GT.U32.OR P0, PT, R6, 0xfd, P0 ;  /* 0x000000fd0600780c */ /* 0x000fda0000704470 */
[----:B------:R-:W-:Y:S01]  /*0710*/  @!P0 IMAD.MOV.U32 R5, RZ, RZ, RZ ;  /* 0x000000ffff058224 */ /* 0x000fe200078e00ff */
[----:B------:R-:W-:Y:S06]  /*0720*/  @!P0 BRA `(.L_x_21) ;  /* 0x0000000000608947 */ /* 0x000fec0003800000 */
[----:B------:R-:W-:Y:S01]  /*0730*/  FSETP.GTU.FTZ.AND P0, PT, |R3|, +INF , PT ;  /* 0x7f8000000300780b */ /* 0x000fe20003f1c200 */
[----:B------:R-:W-:Y:S01]  /*0740*/  IMAD.MOV.U32 R0, RZ, RZ, R8 ;  /* 0x000000ffff007224 */ /* 0x000fe200078e0008 */
[----:B------:R-:W-:-:S04]  /*0750*/  FSETP.GTU.FTZ.AND P1, PT, |R8|, +INF , PT ;  /* 0x7f8000000800780b */ /* 0x000fc80003f3c200 */
[----:B------:R-:W-:-:S13]  /*0760*/  PLOP3.LUT P0, PT, P0, P1, PT, 0xf8, 0x8f ;  /* 0x00000000008f781c */ /* 0x000fda0000703f70 */
[----:B------:R-:W-:Y:S05]  /*0770*/  @P0 BRA `(.L_x_22) ;  /* 0x00000004004c0947 */ /* 0x000fea0003800000 */
[----:B------:R-:W-:-:S13]  /*0780*/  LOP3.LUT P0, RZ, R4, 0x7fffffff, R3, 0xc8, !PT ;  /* 0x7fffffff04ff7812 */ /* 0x000fda000780c803 */
[----:B------:R-:W-:Y:S05]  /*0790*/  @!P0 BRA `(.L_x_23) ;  /* 0x00000004003c8947 */ /* 0x000fea0003800000 */
[C---:B------:R-:W-:Y:S02]  /*07a0*/  FSETP.NEU.FTZ.AND P0, PT, |R3|.reuse, +INF , PT ;  /* 0x7f8000000300780b */ /* 0x040fe40003f1d200 */
        /* <DEDUP_REMOVED lines=16> */
.L_x_21:
[----:B------:R-:W-:Y:S01]  /*08b0*/  LEA R7, R15, 0xc0800000, 0x17 ;  /* 0xc08000000f077811 */ /* 0x000fe200078eb8ff */
[----:B------:R-:W-:Y:S04]  /*08c0*/  BSSY.RECONVERGENT B2, `(.L_x_26) ;  /* 0x0000036000027945 */ /* 0x000fe80003800200 */
[----:B------:R-:W-:Y:S02]  /*08d0*/  IMAD.IADD R7, R4, 0x1, -R7 ;  /* 0x0000000104077824 */ /* 0x000fe400078e0a07 */
[----:B------:R-:W-:Y:S02]  /*08e0*/  VIADD R4, R10, 0xffffff81 ;  /* 0xffffff810a047836 */ /* 0x000fe40000000000 */
[----:B------:R-:W0:Y:S01]  /*08f0*/  MUFU.RCP R6, R7 ;  /* 0x0000000700067308 */ /* 0x000e220000001000 */
[----:B------:R-:W-:Y:S01]  /*0900*/  FADD.FTZ R11, -R7, -RZ ;  /* 0x800000ff070b7221 */ /* 0x000fe20000010100 */
[C---:B------:R-:W-:Y:S01]  /*0910*/  IMAD R0, R4.reuse, -0x800000, R3 ;  /* 0xff80000004007824 */ /* 0x040fe200078e0203 */
[----:B------:R-:W-:-:S05]  /*0920*/  IADD3 R4, PT, PT, R4, 0x7f, -R15 ;  /* 0x0000007f04047810 */ /* 0x000fca0007ffe80f */
[----:B------:R-:W-:Y:S02]  /*0930*/  IMAD.IADD R4, R4, 0x1, R5 ;  /* 0x0000000104047824 */ /* 0x000fe400078e0205 */
[----:B0-----:R-:W-:-:S04]  /*0940*/  FFMA R13, R6, R11, 1 ;  /* 0x3f800000060d7423 */ /* 0x001fc8000000000b */
        /* <DEDUP_REMOVED lines=20> */
[CCC-:B------:R-:W-:Y:S01]  /*0a90*/  FFMA.RM R4, R8.reuse, R6.reuse, R13.reuse ;  /* 0x0000000608047223 */ /* 0x1c0fe2000000400d */
[C---:B------:R-:W-:Y:S02]  /*0aa0*/  ISETP.NE.AND P2, PT, R7.reuse, RZ, PT ;  /* 0x000000ff0700720c */ /* 0x040fe40003f45270 */
[----:B------:R-:W-:Y:S02]  /*0ab0*/  ISETP.NE.AND P1, PT, R7, RZ, PT ;  /* 0x000000ff0700720c */ /* 0x000fe40003f25270 */
[----:B------:R-:W-:Y:S01]  /*0ac0*/  LOP3.LUT R5, R3, 0x7fffff, RZ, 0xc0, !PT ;  /* 0x007fffff03057812 */ /* 0x000fe200078ec0ff */
[----:B------:R-:W-:Y:S01]  /*0ad0*/  FFMA.RP R3, R8, R6, R13 ;  /* 0x0000000608037223 */ /* 0x000fe2000000800d */
[----:B------:R-:W-:Y:S02]  /*0ae0*/  VIADD R6, R7, 0x20 ;  /* 0x0000002007067836 */ /* 0x000fe40000000000 */
[----:B------:R-:W-:Y:S01]  /*0af0*/  LOP3.LUT R5, R5, 0x800000, RZ, 0xfc, !PT ;  /* 0x0080000005057812 */ /* 0x000fe200078efcff */
[----:B------:R-:W-:Y:S01]  /*0b00*/  IMAD.MOV R7, RZ, RZ, -R7 ;  /* 0x000000ffff077224 */ /* 0x000fe200078e0a07 */
[----:B------:R-:W-:-:S02]  /*0b10*/  FSETP.NEU.FTZ.AND P0, PT, R3, R4, PT ;  /* 0x000000040300720b */ /* 0x000fc40003f1d000 */
[----:B------:R-:W-:Y:S02]  /*0b20*/  SHF.L.U32 R6, R5, R6, RZ ;  /* 0x0000000605067219 */ /* 0x000fe400000006ff */
[----:B------:R-:W-:Y:S02]  /*0b30*/  SEL R4, R7, RZ, P2 ;  /* 0x000000ff07047207 */ /* 0x000fe40001000000 */
[----:B------:R-:W-:Y:S02]  /*0b40*/  ISETP.NE.AND P1, PT, R6, RZ, P1 ;  /* 0x000000ff0600720c */ /* 0x000fe40000f25270 */
[----:B------:R-:W-:Y:S02]  /*0b50*/  SHF.R.U32.HI R4, RZ, R4, R5 ;  /* 0x00000004ff047219 */ /* 0x000fe40000011605 */
[----:B------:R-:W-:Y:S02]  /*0b60*/  PLOP3.LUT P0, PT, P0, P1, PT, 0xf8, 0x8f ;  /* 0x00000000008f781c */ /* 0x000fe40000703f70 */
[----:B------:R-:W-:-:S02]  /*0b70*/  SHF.R.U32.HI R6, RZ, 0x1, R4 ;  /* 0x00000001ff067819 */ /* 0x000fc40000011604 */
[----:B------:R-:W-:-:S04]  /*0b80*/  SEL R3, RZ, 0x1, !P0 ;  /* 0x00000001ff037807 */ /* 0x000fc80004000000 */
[----:B------:R-:W-:-:S04]  /*0b90*/  LOP3.LUT R3, R3, 0x1, R6, 0xf8, !PT ;  /* 0x0000000103037812 */ /* 0x000fc800078ef806 */
[----:B------:R-:W-:-:S05]  /*0ba0*/  LOP3.LUT R3, R3, R4, RZ, 0xc0, !PT ;  /* 0x0000000403037212 */ /* 0x000fca00078ec0ff */
[----:B------:R-:W-:-:S05]  /*0bb0*/  IMAD.IADD R3, R6, 0x1, R3 ;  /* 0x0000000106037824 */ /* 0x000fca00078e0203 */
[----:B------:R-:W-:Y:S01]  /*0bc0*/  LOP3.LUT R0, R3, R0, RZ, 0xfc, !PT ;  /* 0x0000000003007212 */ /* 0x000fe200078efcff */
[----:B------:R-:W-:Y:S06]  /*0bd0*/  BRA `(.L_x_29) ;  /* 0x0000000000107947 */ /* 0x000fec0003800000 */
.L_x_28:
[----:B------:R-:W-:-:S04]  /*0be0*/  LOP3.LUT R0, R0, 0x80000000, RZ, 0xc0, !PT ;  /* 0x8000000000007812 */ /* 0x000fc800078ec0ff */
[----:B------:R-:W-:Y:S01]  /*0bf0*/  LOP3.LUT R0, R0, 0x7f800000, RZ, 0xfc, !PT ;  /* 0x7f80000000007812 */ /* 0x000fe200078efcff */
[----:B------:R-:W-:Y:S06]  /*0c00*/  BRA `(.L_x_29) ;  /* 0x0000000000047947 */ /* 0x000fec0003800000 */
.L_x_27:
[----:B------:R-:W-:-:S07]  /*0c10*/  IMAD R0, R4, 0x800000, R0 ;  /* 0x0080000004007824 */ /* 0x000fce00078e0200 */
.L_x_29:
[----:B------:R-:W-:Y:S05]  /*0c20*/  BSYNC.RECONVERGENT B2 ;  /* 0x0000000000027941 */ /* 0x000fea0003800200 */
.L_x_26:
[----:B------:R-:W-:Y:S05]  /*0c30*/  BRA `(.L_x_30) ;  /* 0x0000000000207947 */ /* 0x000fea0003800000 */
.L_x_25:
[----:B------:R-:W-:-:S04]  /*0c40*/  LOP3.LUT R0, R4, 0x80000000, R3, 0x48, !PT ;  /* 0x8000000004007812 */ /* 0x000fc800078e4803 */
[----:B------:R-:W-:Y:S01]  /*0c50*/  LOP3.LUT R0, R0, 0x7f800000, RZ, 0xfc, !PT ;  /* 0x7f80000000007812 */ /* 0x000fe200078efcff */
[----:B------:R-:W-:Y:S06]  /*0c60*/  BRA `(.L_x_30) ;  /* 0x0000000000147947 */ /* 0x000fec0003800000 */
.L_x_24:
[----:B------:R-:W-:Y:S01]  /*0c70*/  LOP3.LUT R0, R4, 0x80000000, R3, 0x48, !PT ;  /* 0x8000000004007812 */ /* 0x000fe200078e4803 */
[----:B------:R-:W-:Y:S06]  /*0c80*/  BRA `(.L_x_30) ;  /* 0x00000000000c7947 */ /* 0x000fec0003800000 */
.L_x_23:
[----:B------:R-:W0:Y:S01]  /*0c90*/  MUFU.RSQ R0, -QNAN ;  /* 0xffc0000000007908 */ /* 0x000e220000001400 */
[----:B------:R-:W-:Y:S05]  /*0ca0*/  BRA `(.L_x_30) ;  /* 0x0000000000047947 */ /* 0x000fea0003800000 */
.L_x_22:
[----:B------:R-:W-:-:S07]  /*0cb0*/  FADD.FTZ R0, R3, R0 ;  /* 0x0000000003007221 */ /* 0x000fce0000010000 */
.L_x_30:
[----:B------:R-:W-:Y:S05]  /*0cc0*/  BSYNC.RECONVERGENT B1 ;  /* 0x0000000000017941 */ /* 0x000fea0003800200 */
.L_x_20:
[----:B------:R-:W-:-:S04]  /*0cd0*/  IMAD.MOV.U32 R3, RZ, RZ, 0x0 ;  /* 0x00000000ff037424 */ /* 0x000fc800078e00ff */
[----:B0-----:R-:W-:Y:S05]  /*0ce0*/  RET.REL.NODEC R2 `(_Z11smoothDepthPfS_ii) ;  /* 0xfffffff002c47950 */ /* 0x001fea0003c3ffff */
.L_x_31:
        /* <DEDUP_REMOVED lines=9> */
.L_x_34:


//--------------------- .text._Z11filterDepthPfiif --------------------------
	.section	.text._Z11filterDepthPfiif,"ax",@progbits
	.align	128
        .global         _Z11filterDepthPfiif
        .type           _Z11filterDepthPfiif,@function
        .size           _Z11filterDepthPfiif,(.L_x_37 - _Z11filterDepthPfiif)
        .other          _Z11filterDepthPfiif,@"STO_CUDA_ENTRY STV_DEFAULT"
_Z11filterDepthPfiif:
.text._Z11filterDepthPfiif:
[----:B------:R-:W-:Y:S01]  /*0000*/  LDC R1, c[0x0][0x37c] ;  /* 0x0000df00ff017b82 */ /* 0x000fe20000000800 */
[----:B------:R-:W0:Y:S07]  /*0010*/  S2R R2, SR_TID.Y ;  /* 0x0000000000027919 */ /* 0x000e2e0000002200 */
[----:B------:R-:W1:Y:S01]  /*0020*/  LDC R0, c[0x0][0x360] ;  /* 0x0000d800ff007b82 */ /* 0x000e620000000800 */
[----:B------:R-:W2:Y:S01]  /*0030*/  LDCU.64 UR6, c[0x0][0x388] ;  /* 0x00007100ff0677ac */ /* 0x000ea20008000a00 */
[----:B------:R-:W1:Y:S06]  /*0040*/  S2R R5, SR_TID.X ;  /* 0x0000000000057919 */ /* 0x000e6c0000002100 */
[----:B------:R-:W0:Y:S08]  /*0050*/  S2UR UR5, SR_CTAID.Y ;  /* 0x00000000000579c3 */ /* 0x000e300000002600 */
[----:B------:R-:W0:Y:S08]  /*0060*/  LDC R3, c[0x0][0x364] ;  /* 0x0000d900ff037b82 */ /* 0x000e300000000800 */
[----:B------:R-:W1:Y:S01]  /*0070*/  S2UR UR4, SR_CTAID.X ;  /* 0x00000000000479c3 */ /* 0x000e620000002500 */
[----:B0-----:R-:W-:-:S05]  /*0080*/  IMAD R3, R3, UR5, R2 ;  /* 0x0000000503037c24 */ /* 0x001fca000f8e0202 */
[----:B--2---:R-:W-:Y:S01]  /*0090*/  ISETP.GE.AND P0, PT, R3, UR7, PT ;  /* 0x0000000703007c0c */ /* 0x004fe2000bf06270 */
[----:B-1----:R-:W-:-:S04]  /*00a0*/  IMAD R0, R0, UR4, R5 ;  /* 0x0000000400007c24 */ /* 0x002fc8000f8e0205 */
[----:B------:R-:W-:Y:S01]  /*00b0*/  IMAD R5, R3, UR6, R0 ;  /* 0x0000000603057c24 */ /* 0x000fe2000f8e0200 */
[----:B------:R-:W-:-:S13]  /*00c0*/  ISETP.GE.OR P0, PT, R0, UR6, P0 ;  /* 0x0000000600007c0c */ /* 0x000fda0008706670 */
[----:B------:R-:W-:Y:S05]  /*00d0*/  @P0 EXIT ;  /* 0x000000000000094d */ /* 0x000fea0003800000 */
[----:B------:R-:W0:Y:S01]  /*00e0*/  LDC.64 R2, c[0x0][0x380] ;  /* 0x0000e000ff027b82 */ /* 0x000e220000000a00 */
[----:B------:R-:W1:Y:S01]  /*00f0*/  LDCU.64 UR4, c[0x0][0x358] ;  /* 0x00006b00ff0477ac */ /* 0x000e620008000a00 */
[----:B------:R-:W2:Y:S01]  /*0100*/  LDCU UR6, c[0x0][0x390] ;  /* 0x00007200ff0677ac */ /* 0x000ea20008000800 */
[----:B0-----:R-:W-:-:S05]  /*0110*/  IMAD.WIDE R2, R5, 0x4, R2 ;  /* 0x0000000405027825 */ /* 0x001fca00078e0202 */
[----:B-1----:R-:W2:Y:S02]  /*0120*/  LDG.E R0, desc[UR4][R2.64] ;  /* 0x0000000402007981 */ /* 0x002ea4000c1e1900 */
[----:B--2---:R-:W-:-:S13]  /*0130*/  FSETP.GT.AND P0, PT, R0, UR6, PT ;  /* 0x0000000600007c0b */ /* 0x004fda000bf04000 */
[----:B------:R-:W-:Y:S05]  /*0140*/  @!P0 EXIT ;  /* 0x000000000000894d */ /* 0x000fea0003800000 */
[----:B------:R-:W-:-:S05]  /*0150*/  MOV R5, 0x7fc00000 ;  /* 0x7fc0000000057802 */ /* 0x000fca0000000f00 */
[----:B------:R-:W-:Y:S01]  /*0160*/  STG.E desc[UR4][R2.64], R5 ;  /* 0x0000000502007986 */ /* 0x000fe2000c101904 */
[----:B------:R-:W-:Y:S05]  /*0170*/  EXIT ;  /* 0x000000000000794d */ /* 0x000fea0003800000 */
.L_x_32:
        /* <DEDUP_REMOVED lines=16> */
.L_x_37:


//--------------------- .nv.shared.reserved.0     --------------------------
	.section	.nv.shared.reserved.0,"aw",@nobits
	.weak		__nv_reservedSMEM_offset_0_alias
	.size		__nv_reservedSMEM_offset_0_alias, 0, 64
	.other		__nv_reservedSMEM_offset_0_alias,@"STO_CUDA_RESERVED_SHARED STV_DEFAULT"
__nv_reservedSMEM_offset_0_alias:
	.zero		0
	.zero		64


//--------------------- .nv.constant0._Z19voxelGridDownsampleP8PointXYZS0_ifPii --------------------------
	.section	.nv.constant0._Z19voxelGridDownsampleP8PointXYZS0_ifPii,"a",@progbits
	.sectionflags	@""
	.align	4
.nv.constant0._Z19voxelGridDownsampleP8PointXYZS0_ifPii:
	.zero		932


//--------------------- .nv.constant0._Z11smoothDepthPfS_ii --------------------------
	.section	.nv.constant0._Z11smoothDepthPfS_ii,"a",@progbits
	.sectionflags	@""
	.align	4
.nv.constant0._Z11smoothDepthPfS_ii:
	.zero		920


//--------------------- .nv.constant0._Z11filterDepthPfiif --------------------------
	.section	.nv.constant0._Z11filterDepthPfiif,"a",@progbits
	.sectionflags	@""
	.align	4
.nv.constant0._Z11filterDepthPfiif:
	.zero		916


//--------------------- SYMBOLS --------------------------

	.type		.nv.reservedSmem.offset0,@object
	.size		.nv.reservedSmem.offset0,0x4
